//
// Generated by NVIDIA NVVM Compiler
//
// Compiler Build ID: CL-36424714
// Cuda compilation tools, release 13.0, V13.0.88
// Based on NVVM 20.0.0
//

.version 9.0
.target sm_100
.address_size 64

	// .globl	tilson_batch_f32

.visible .entry tilson_batch_f32(
	.param .u64 .ptr .align 1 tilson_batch_f32_param_0,
	.param .u64 .ptr .align 1 tilson_batch_f32_param_1,
	.param .u64 .ptr .align 1 tilson_batch_f32_param_2,
	.param .u64 .ptr .align 1 tilson_batch_f32_param_3,
	.param .u64 .ptr .align 1 tilson_batch_f32_param_4,
	.param .u64 .ptr .align 1 tilson_batch_f32_param_5,
	.param .u64 .ptr .align 1 tilson_batch_f32_param_6,
	.param .u64 .ptr .align 1 tilson_batch_f32_param_7,
	.param .u32 tilson_batch_f32_param_8,
	.param .u32 tilson_batch_f32_param_9,
	.param .u32 tilson_batch_f32_param_10,
	.param .u64 .ptr .align 1 tilson_batch_f32_param_11
)
{
	.reg .pred 	%p<42>;
	.reg .b32 	%r<145>;
	.reg .b32 	%f<265>;
	.reg .b64 	%rd<62>;

	ld.param.u64 	%rd14, [tilson_batch_f32_param_0];
	ld.param.u64 	%rd7, [tilson_batch_f32_param_1];
	ld.param.u64 	%rd8, [tilson_batch_f32_param_2];
	ld.param.u64 	%rd9, [tilson_batch_f32_param_3];
	ld.param.u64 	%rd10, [tilson_batch_f32_param_4];
	ld.param.u64 	%rd11, [tilson_batch_f32_param_5];
	ld.param.u64 	%rd12, [tilson_batch_f32_param_6];
	ld.param.u64 	%rd13, [tilson_batch_f32_param_7];
	ld.param.u32 	%r80, [tilson_batch_f32_param_8];
	ld.param.u32 	%r81, [tilson_batch_f32_param_9];
	ld.param.u32 	%r82, [tilson_batch_f32_param_10];
	ld.param.u64 	%rd15, [tilson_batch_f32_param_11];
	cvta.to.global.u64 	%rd1, %rd14;
	cvta.to.global.u64 	%rd2, %rd15;
	mov.u32 	%r1, %ctaid.x;
	setp.ge.s32 	%p1, %r1, %r82;
	@%p1 bra 	$L__BB0_47;
	cvta.to.global.u64 	%rd16, %rd7;
	cvta.to.global.u64 	%rd17, %rd13;
	mul.wide.u32 	%rd18, %r1, 4;
	add.s64 	%rd19, %rd16, %rd18;
	ld.global.nc.u32 	%r2, [%rd19];
	add.s64 	%rd20, %rd17, %rd18;
	ld.global.nc.u32 	%r83, [%rd20];
	setp.lt.s32 	%p2, %r2, 1;
	setp.lt.s32 	%p3, %r83, 0;
	or.pred  	%p4, %p2, %p3;
	setp.lt.s32 	%p5, %r80, 1;
	or.pred  	%p6, %p5, %p4;
	setp.ge.u32 	%p7, %r81, %r80;
	or.pred  	%p8, %p7, %p6;
	@%p8 bra 	$L__BB0_47;
	add.s32 	%r138, %r83, %r81;
	setp.ge.s32 	%p9, %r138, %r80;
	@%p9 bra 	$L__BB0_47;
	cvta.to.global.u64 	%rd21, %rd8;
	add.s64 	%rd23, %rd21, %rd18;
	ld.global.nc.f32 	%f1, [%rd23];
	mov.f32 	%f124, 0f3F800000;
	sub.f32 	%f2, %f124, %f1;
	cvta.to.global.u64 	%rd24, %rd9;
	add.s64 	%rd25, %rd24, %rd18;
	ld.global.nc.f32 	%f3, [%rd25];
	cvta.to.global.u64 	%rd26, %rd10;
	add.s64 	%rd27, %rd26, %rd18;
	ld.global.nc.f32 	%f4, [%rd27];
	cvta.to.global.u64 	%rd28, %rd11;
	add.s64 	%rd29, %rd28, %rd18;
	ld.global.nc.f32 	%f5, [%rd29];
	cvta.to.global.u64 	%rd30, %rd12;
	add.s64 	%rd31, %rd30, %rd18;
	ld.global.nc.f32 	%f6, [%rd31];
	mul.lo.s32 	%r5, %r80, %r1;
	mov.u32 	%r6, %tid.x;
	setp.ge.u32 	%p10, %r6, %r80;
	@%p10 bra 	$L__BB0_6;
	mov.u32 	%r7, %ntid.x;
	mov.u32 	%r115, %r6;
$L__BB0_5:
	add.s32 	%r84, %r115, %r5;
	mul.wide.s32 	%rd32, %r84, 4;
	add.s64 	%rd33, %rd2, %rd32;
	mov.b32 	%r85, 2143289344;
	st.global.u32 	[%rd33], %r85;
	add.s32 	%r115, %r115, %r7;
	setp.lt.s32 	%p11, %r115, %r80;
	@%p11 bra 	$L__BB0_5;
$L__BB0_6:
	bar.sync 	0;
	setp.ne.s32 	%p12, %r6, 0;
	add.s32 	%r10, %r2, %r81;
	setp.lt.s32 	%p13, %r80, %r10;
	or.pred  	%p14, %p12, %p13;
	@%p14 bra 	$L__BB0_47;
	max.s32 	%r87, %r81, %r80;
	sub.s32 	%r11, %r87, %r81;
	add.s32 	%r12, %r2, -1;
	mov.f32 	%f206, 0f00000000;
	mov.b32 	%r116, 0;
$L__BB0_8:
	setp.le.u32 	%p15, %r11, %r12;
	@%p15 bra 	$L__BB0_47;
	add.s32 	%r88, %r116, %r81;
	mul.wide.s32 	%rd34, %r88, 4;
	add.s64 	%rd35, %rd1, %rd34;
	ld.global.nc.f32 	%f126, [%rd35];
	add.f32 	%f206, %f206, %f126;
	add.s32 	%r116, %r116, 1;
	setp.ne.s32 	%p16, %r116, %r2;
	@%p16 bra 	$L__BB0_8;
	cvt.rn.f32.s32 	%f9, %r2;
	div.rn.f32 	%f209, %f206, %f9;
	setp.lt.s32 	%p17, %r2, 2;
	mov.u32 	%r122, %r2;
	mov.f32 	%f215, %f209;
	@%p17 bra 	$L__BB0_14;
	sub.s32 	%r15, %r80, %r10;
	add.s32 	%r16, %r2, -2;
	mov.b32 	%r117, 1;
	mov.f32 	%f215, %f209;
	mov.u32 	%r122, %r2;
$L__BB0_12:
	setp.le.u32 	%p18, %r15, %r16;
	@%p18 bra 	$L__BB0_47;
	add.s32 	%r90, %r122, %r81;
	mul.wide.s32 	%rd36, %r90, 4;
	add.s64 	%rd37, %rd1, %rd36;
	ld.global.nc.f32 	%f127, [%rd37];
	mul.f32 	%f128, %f1, %f127;
	fma.rn.f32 	%f215, %f2, %f215, %f128;
	add.f32 	%f209, %f209, %f215;
	add.s32 	%r122, %r122, 1;
	add.s32 	%r117, %r117, 1;
	setp.ne.s32 	%p19, %r117, %r2;
	@%p19 bra 	$L__BB0_12;
$L__BB0_14:
	setp.lt.s32 	%p20, %r2, 2;
	div.rn.f32 	%f214, %f209, %f9;
	mov.f32 	%f223, %f214;
	@%p20 bra 	$L__BB0_18;
	add.s32 	%r92, %r122, %r81;
	max.s32 	%r93, %r80, %r92;
	sub.s32 	%r22, %r93, %r92;
	add.s32 	%r23, %r2, -2;
	mov.b32 	%r120, 1;
	mov.f32 	%f223, %f214;
$L__BB0_16:
	setp.le.u32 	%p21, %r22, %r23;
	@%p21 bra 	$L__BB0_47;
	add.s32 	%r94, %r122, %r81;
	mul.wide.s32 	%rd38, %r94, 4;
	add.s64 	%rd39, %rd1, %rd38;
	ld.global.nc.f32 	%f129, [%rd39];
	mul.f32 	%f130, %f1, %f129;
	fma.rn.f32 	%f215, %f2, %f215, %f130;
	mul.f32 	%f131, %f1, %f215;
	fma.rn.f32 	%f223, %f2, %f223, %f131;
	add.f32 	%f214, %f214, %f223;
	add.s32 	%r122, %r122, 1;
	add.s32 	%r120, %r120, 1;
	setp.ne.s32 	%p22, %r120, %r2;
	@%p22 bra 	$L__BB0_16;
$L__BB0_18:
	setp.lt.s32 	%p23, %r2, 2;
	div.rn.f32 	%f221, %f214, %f9;
	mov.f32 	%f233, %f221;
	@%p23 bra 	$L__BB0_22;
	add.s32 	%r96, %r122, %r81;
	max.s32 	%r97, %r80, %r96;
	sub.s32 	%r29, %r97, %r96;
	add.s32 	%r30, %r2, -2;
	mov.b32 	%r123, 1;
	mov.f32 	%f233, %f221;
$L__BB0_20:
	setp.le.u32 	%p24, %r29, %r30;
	@%p24 bra 	$L__BB0_47;
	add.s32 	%r98, %r122, %r81;
	mul.wide.s32 	%rd40, %r98, 4;
	add.s64 	%rd41, %rd1, %rd40;
	ld.global.nc.f32 	%f132, [%rd41];
	mul.f32 	%f133, %f1, %f132;
	fma.rn.f32 	%f215, %f2, %f215, %f133;
	mul.f32 	%f134, %f1, %f215;
	fma.rn.f32 	%f223, %f2, %f223, %f134;
	mul.f32 	%f135, %f1, %f223;
	fma.rn.f32 	%f233, %f2, %f233, %f135;
	add.f32 	%f221, %f221, %f233;
	add.s32 	%r122, %r122, 1;
	add.s32 	%r123, %r123, 1;
	setp.ne.s32 	%p25, %r123, %r2;
	@%p25 bra 	$L__BB0_20;
$L__BB0_22:
	setp.lt.s32 	%p26, %r2, 2;
	div.rn.f32 	%f230, %f221, %f9;
	mov.f32 	%f245, %f230;
	@%p26 bra 	$L__BB0_26;
	add.s32 	%r100, %r122, %r81;
	max.s32 	%r101, %r80, %r100;
	sub.s32 	%r36, %r101, %r100;
	add.s32 	%r37, %r2, -2;
	mov.b32 	%r126, 1;
	mov.f32 	%f245, %f230;
$L__BB0_24:
	setp.le.u32 	%p27, %r36, %r37;
	@%p27 bra 	$L__BB0_47;
	add.s32 	%r102, %r122, %r81;
	mul.wide.s32 	%rd42, %r102, 4;
	add.s64 	%rd43, %rd1, %rd42;
	ld.global.nc.f32 	%f136, [%rd43];
	mul.f32 	%f137, %f1, %f136;
	fma.rn.f32 	%f215, %f2, %f215, %f137;
	mul.f32 	%f138, %f1, %f215;
	fma.rn.f32 	%f223, %f2, %f223, %f138;
	mul.f32 	%f139, %f1, %f223;
	fma.rn.f32 	%f233, %f2, %f233, %f139;
	mul.f32 	%f140, %f1, %f233;
	fma.rn.f32 	%f245, %f2, %f245, %f140;
	add.f32 	%f230, %f230, %f245;
	add.s32 	%r122, %r122, 1;
	add.s32 	%r126, %r126, 1;
	setp.ne.s32 	%p28, %r126, %r2;
	@%p28 bra 	$L__BB0_24;
$L__BB0_26:
	setp.lt.s32 	%p29, %r2, 2;
	div.rn.f32 	%f241, %f230, %f9;
	mov.f32 	%f254, %f241;
	@%p29 bra 	$L__BB0_30;
	add.s32 	%r104, %r122, %r81;
	max.s32 	%r105, %r80, %r104;
	sub.s32 	%r43, %r105, %r104;
	add.s32 	%r44, %r2, -2;
	mov.b32 	%r129, 1;
	mov.f32 	%f254, %f241;
$L__BB0_28:
	setp.le.u32 	%p30, %r43, %r44;
	@%p30 bra 	$L__BB0_47;
	add.s32 	%r106, %r122, %r81;
	mul.wide.s32 	%rd44, %r106, 4;
	add.s64 	%rd45, %rd1, %rd44;
	ld.global.nc.f32 	%f141, [%rd45];
	mul.f32 	%f142, %f1, %f141;
	fma.rn.f32 	%f215, %f2, %f215, %f142;
	mul.f32 	%f143, %f1, %f215;
	fma.rn.f32 	%f223, %f2, %f223, %f143;
	mul.f32 	%f144, %f1, %f223;
	fma.rn.f32 	%f233, %f2, %f233, %f144;
	mul.f32 	%f145, %f1, %f233;
	fma.rn.f32 	%f245, %f2, %f245, %f145;
	mul.f32 	%f146, %f1, %f245;
	fma.rn.f32 	%f254, %f2, %f254, %f146;
	add.f32 	%f241, %f241, %f254;
	add.s32 	%r122, %r122, 1;
	add.s32 	%r129, %r129, 1;
	setp.ne.s32 	%p31, %r129, %r2;
	@%p31 bra 	$L__BB0_28;
$L__BB0_30:
	div.rn.f32 	%f253, %f241, %f9;
	mul.f32 	%f147, %f4, %f254;
	fma.rn.f32 	%f148, %f3, %f253, %f147;
	fma.rn.f32 	%f149, %f5, %f245, %f148;
	fma.rn.f32 	%f150, %f6, %f233, %f149;
	add.s32 	%r107, %r138, %r5;
	mul.wide.s32 	%rd46, %r107, 4;
	add.s64 	%rd47, %rd2, %rd46;
	st.global.f32 	[%rd47], %f150;
	add.s32 	%r137, %r122, %r81;
	setp.le.s32 	%p32, %r80, %r137;
	@%p32 bra 	$L__BB0_47;
	sub.s32 	%r108, %r80, %r137;
	and.b32  	%r51, %r108, 3;
	setp.eq.s32 	%p33, %r51, 0;
	mov.u32 	%r139, %r122;
	@%p33 bra 	$L__BB0_36;
	add.s64 	%rd3, %rd2, 4;
	add.s32 	%r133, %r138, 1;
	neg.s32 	%r132, %r51;
	cvt.u64.u32 	%rd51, %r5;
	mov.u32 	%r135, %r138;
	mov.u32 	%r139, %r122;
$L__BB0_33:
	.pragma "nounroll";
	mov.u32 	%r138, %r133;
	mul.wide.s32 	%rd48, %r137, 4;
	add.s64 	%rd49, %rd1, %rd48;
	ld.global.nc.f32 	%f151, [%rd49];
	mul.f32 	%f152, %f1, %f151;
	fma.rn.f32 	%f215, %f2, %f215, %f152;
	mul.f32 	%f153, %f1, %f215;
	fma.rn.f32 	%f223, %f2, %f223, %f153;
	mul.f32 	%f154, %f1, %f223;
	fma.rn.f32 	%f233, %f2, %f233, %f154;
	mul.f32 	%f155, %f1, %f233;
	fma.rn.f32 	%f245, %f2, %f245, %f155;
	mul.f32 	%f156, %f1, %f245;
	fma.rn.f32 	%f254, %f2, %f254, %f156;
	mul.f32 	%f157, %f1, %f254;
	fma.rn.f32 	%f253, %f2, %f253, %f157;
	setp.ge.s32 	%p34, %r138, %r80;
	@%p34 bra 	$L__BB0_35;
	mul.f32 	%f158, %f3, %f253;
	fma.rn.f32 	%f159, %f4, %f254, %f158;
	fma.rn.f32 	%f160, %f5, %f245, %f159;
	fma.rn.f32 	%f161, %f6, %f233, %f160;
	cvt.s64.s32 	%rd50, %r135;
	add.s64 	%rd52, %rd51, %rd50;
	shl.b64 	%rd53, %rd52, 2;
	add.s64 	%rd54, %rd3, %rd53;
	st.global.f32 	[%rd54], %f161;
$L__BB0_35:
	add.s32 	%r139, %r139, 1;
	add.s32 	%r137, %r137, 1;
	add.s32 	%r133, %r138, 1;
	add.s32 	%r132, %r132, 1;
	setp.ne.s32 	%p35, %r132, 0;
	add.s32 	%r135, %r135, 1;
	@%p35 bra 	$L__BB0_33;
$L__BB0_36:
	sub.s32 	%r109, %r122, %r80;
	add.s32 	%r110, %r109, %r81;
	setp.gt.u32 	%p36, %r110, -4;
	@%p36 bra 	$L__BB0_47;
	add.s32 	%r142, %r138, 2;
	add.s64 	%rd4, %rd1, 4;
	add.s32 	%r140, %r139, %r81;
	add.s32 	%r141, %r140, 1;
	cvt.u64.u32 	%rd57, %r5;
$L__BB0_38:
	add.s32 	%r111, %r142, -2;
	add.s32 	%r112, %r142, -1;
	mul.wide.s32 	%rd55, %r137, 4;
	add.s64 	%rd56, %rd1, %rd55;
	ld.global.nc.f32 	%f162, [%rd56];
	mul.f32 	%f163, %f1, %f162;
	fma.rn.f32 	%f100, %f2, %f215, %f163;
	mul.f32 	%f164, %f1, %f100;
	fma.rn.f32 	%f101, %f2, %f223, %f164;
	mul.f32 	%f165, %f1, %f101;
	fma.rn.f32 	%f102, %f2, %f233, %f165;
	mul.f32 	%f166, %f1, %f102;
	fma.rn.f32 	%f103, %f2, %f245, %f166;
	mul.f32 	%f167, %f1, %f103;
	fma.rn.f32 	%f104, %f2, %f254, %f167;
	mul.f32 	%f168, %f1, %f104;
	fma.rn.f32 	%f105, %f2, %f253, %f168;
	setp.ge.s32 	%p37, %r112, %r80;
	cvt.s64.s32 	%rd58, %r111;
	add.s64 	%rd59, %rd58, %rd57;
	shl.b64 	%rd60, %rd59, 2;
	add.s64 	%rd5, %rd2, %rd60;
	@%p37 bra 	$L__BB0_40;
	mul.f32 	%f169, %f3, %f105;
	fma.rn.f32 	%f170, %f4, %f104, %f169;
	fma.rn.f32 	%f171, %f5, %f103, %f170;
	fma.rn.f32 	%f172, %f6, %f102, %f171;
	st.global.f32 	[%rd5+4], %f172;
$L__BB0_40:
	mul.wide.s32 	%rd61, %r141, 4;
	add.s64 	%rd6, %rd4, %rd61;
	ld.global.nc.f32 	%f173, [%rd6+-4];
	mul.f32 	%f174, %f1, %f173;
	fma.rn.f32 	%f106, %f2, %f100, %f174;
	mul.f32 	%f175, %f1, %f106;
	fma.rn.f32 	%f107, %f2, %f101, %f175;
	mul.f32 	%f176, %f1, %f107;
	fma.rn.f32 	%f108, %f2, %f102, %f176;
	mul.f32 	%f177, %f1, %f108;
	fma.rn.f32 	%f109, %f2, %f103, %f177;
	mul.f32 	%f178, %f1, %f109;
	fma.rn.f32 	%f110, %f2, %f104, %f178;
	mul.f32 	%f179, %f1, %f110;
	fma.rn.f32 	%f111, %f2, %f105, %f179;
	setp.ge.s32 	%p38, %r142, %r80;
	@%p38 bra 	$L__BB0_42;
	mul.f32 	%f180, %f3, %f111;
	fma.rn.f32 	%f181, %f4, %f110, %f180;
	fma.rn.f32 	%f182, %f5, %f109, %f181;
	fma.rn.f32 	%f183, %f6, %f108, %f182;
	st.global.f32 	[%rd5+8], %f183;
$L__BB0_42:
	add.s32 	%r113, %r142, 1;
	ld.global.nc.f32 	%f184, [%rd6];
	mul.f32 	%f185, %f1, %f184;
	fma.rn.f32 	%f112, %f2, %f106, %f185;
	mul.f32 	%f186, %f1, %f112;
	fma.rn.f32 	%f113, %f2, %f107, %f186;
	mul.f32 	%f187, %f1, %f113;
	fma.rn.f32 	%f114, %f2, %f108, %f187;
	mul.f32 	%f188, %f1, %f114;
	fma.rn.f32 	%f115, %f2, %f109, %f188;
	mul.f32 	%f189, %f1, %f115;
	fma.rn.f32 	%f116, %f2, %f110, %f189;
	mul.f32 	%f190, %f1, %f116;
	fma.rn.f32 	%f117, %f2, %f111, %f190;
	setp.ge.s32 	%p39, %r113, %r80;
	@%p39 bra 	$L__BB0_44;
	mul.f32 	%f191, %f3, %f117;
	fma.rn.f32 	%f192, %f4, %f116, %f191;
	fma.rn.f32 	%f193, %f5, %f115, %f192;
	fma.rn.f32 	%f194, %f6, %f114, %f193;
	st.global.f32 	[%rd5+12], %f194;
$L__BB0_44:
	ld.global.nc.f32 	%f195, [%rd6+4];
	mul.f32 	%f196, %f1, %f195;
	fma.rn.f32 	%f215, %f2, %f112, %f196;
	mul.f32 	%f197, %f1, %f215;
	fma.rn.f32 	%f223, %f2, %f113, %f197;
	mul.f32 	%f198, %f1, %f223;
	fma.rn.f32 	%f233, %f2, %f114, %f198;
	mul.f32 	%f199, %f1, %f233;
	fma.rn.f32 	%f245, %f2, %f115, %f199;
	mul.f32 	%f200, %f1, %f245;
	fma.rn.f32 	%f254, %f2, %f116, %f200;
	mul.f32 	%f201, %f1, %f254;
	fma.rn.f32 	%f253, %f2, %f117, %f201;
	add.s32 	%r114, %r142, 2;
	setp.ge.s32 	%p40, %r114, %r80;
	@%p40 bra 	$L__BB0_46;
	mul.f32 	%f202, %f3, %f253;
	fma.rn.f32 	%f203, %f4, %f254, %f202;
	fma.rn.f32 	%f204, %f5, %f245, %f203;
	fma.rn.f32 	%f205, %f6, %f233, %f204;
	st.global.f32 	[%rd5+16], %f205;
$L__BB0_46:
	add.s32 	%r139, %r139, 4;
	add.s32 	%r137, %r139, %r81;
	add.s32 	%r142, %r142, 4;
	add.s32 	%r141, %r141, 4;
	add.s32 	%r140, %r140, 4;
	setp.lt.s32 	%p41, %r140, %r80;
	@%p41 bra 	$L__BB0_38;
$L__BB0_47:
	ret;

}
	// .globl	tilson_many_series_one_param_f32
.visible .entry tilson_many_series_one_param_f32(
	.param .u64 .ptr .align 1 tilson_many_series_one_param_f32_param_0,
	.param .u64 .ptr .align 1 tilson_many_series_one_param_f32_param_1,
	.param .u32 tilson_many_series_one_param_f32_param_2,
	.param .f32 tilson_many_series_one_param_f32_param_3,
	.param .f32 tilson_many_series_one_param_f32_param_4,
	.param .f32 tilson_many_series_one_param_f32_param_5,
	.param .f32 tilson_many_series_one_param_f32_param_6,
	.param .f32 tilson_many_series_one_param_f32_param_7,
	.param .u32 tilson_many_series_one_param_f32_param_8,
	.param .u32 tilson_many_series_one_param_f32_param_9,
	.param .u32 tilson_many_series_one_param_f32_param_10,
	.param .u64 .ptr .align 1 tilson_many_series_one_param_f32_param_11
)
{
	.reg .pred 	%p<41>;
	.reg .b32 	%r<187>;
	.reg .b32 	%f<283>;
	.reg .b64 	%rd<45>;

	ld.param.u64 	%rd4, [tilson_many_series_one_param_f32_param_0];
	ld.param.u64 	%rd3, [tilson_many_series_one_param_f32_param_1];
	ld.param.u32 	%r100, [tilson_many_series_one_param_f32_param_2];
	ld.param.f32 	%f119, [tilson_many_series_one_param_f32_param_3];
	ld.param.f32 	%f123, [tilson_many_series_one_param_f32_param_7];
	ld.param.u32 	%r101, [tilson_many_series_one_param_f32_param_8];
	ld.param.u32 	%r102, [tilson_many_series_one_param_f32_param_9];
	ld.param.u32 	%r103, [tilson_many_series_one_param_f32_param_10];
	ld.param.u64 	%rd5, [tilson_many_series_one_param_f32_param_11];
	cvta.to.global.u64 	%rd1, %rd4;
	cvta.to.global.u64 	%rd2, %rd5;
	mov.u32 	%r1, %ctaid.y;
	setp.ge.s32 	%p1, %r1, %r102;
	@%p1 bra 	$L__BB1_48;
	setp.lt.s32 	%p2, %r100, 1;
	setp.lt.s32 	%p3, %r101, 0;
	or.pred  	%p4, %p2, %p3;
	setp.lt.s32 	%p5, %r103, 1;
	or.pred  	%p6, %p4, %p5;
	@%p6 bra 	$L__BB1_48;
	mov.u32 	%r2, %tid.x;
	setp.ge.u32 	%p7, %r2, %r103;
	@%p7 bra 	$L__BB1_5;
	mov.u32 	%r3, %ntid.x;
	mov.u32 	%r150, %r2;
$L__BB1_4:
	mad.lo.s32 	%r104, %r150, %r102, %r1;
	mul.wide.s32 	%rd6, %r104, 4;
	add.s64 	%rd7, %rd2, %rd6;
	mov.b32 	%r105, 2143289344;
	st.global.u32 	[%rd7], %r105;
	add.s32 	%r150, %r150, %r3;
	setp.lt.s32 	%p8, %r150, %r103;
	@%p8 bra 	$L__BB1_4;
$L__BB1_5:
	bar.sync 	0;
	setp.ne.s32 	%p9, %r2, 0;
	@%p9 bra 	$L__BB1_48;
	mov.f32 	%f124, 0f3F800000;
	sub.f32 	%f1, %f124, %f119;
	cvta.to.global.u64 	%rd8, %rd3;
	mul.wide.u32 	%rd9, %r1, 4;
	add.s64 	%rd10, %rd8, %rd9;
	ld.global.nc.u32 	%r6, [%rd10];
	setp.ge.u32 	%p10, %r6, %r103;
	@%p10 bra 	$L__BB1_48;
	add.s32 	%r174, %r6, %r101;
	setp.ge.u32 	%p11, %r174, %r103;
	add.s32 	%r8, %r6, %r100;
	setp.gt.s32 	%p12, %r8, %r103;
	or.pred  	%p13, %p11, %p12;
	@%p13 bra 	$L__BB1_48;
	max.u32 	%r107, %r103, %r6;
	sub.s32 	%r9, %r107, %r6;
	add.s32 	%r10, %r100, -1;
	mov.f32 	%f224, 0f00000000;
	mov.b32 	%r151, 0;
$L__BB1_9:
	setp.le.u32 	%p14, %r9, %r10;
	@%p14 bra 	$L__BB1_48;
	add.s32 	%r108, %r151, %r6;
	mad.lo.s32 	%r109, %r108, %r102, %r1;
	mul.wide.s32 	%rd11, %r109, 4;
	add.s64 	%rd12, %rd1, %rd11;
	ld.global.nc.f32 	%f126, [%rd12];
	add.f32 	%f224, %f224, %f126;
	add.s32 	%r151, %r151, 1;
	setp.ne.s32 	%p15, %r151, %r100;
	@%p15 bra 	$L__BB1_9;
	cvt.rn.f32.u32 	%f4, %r100;
	div.rn.f32 	%f227, %f224, %f4;
	setp.lt.s32 	%p16, %r100, 2;
	mov.u32 	%r157, %r100;
	mov.f32 	%f233, %f227;
	@%p16 bra 	$L__BB1_15;
	max.s32 	%r111, %r103, %r8;
	sub.s32 	%r13, %r111, %r8;
	add.s32 	%r14, %r100, -2;
	mov.b32 	%r152, 1;
	mov.f32 	%f233, %f227;
	mov.u32 	%r157, %r100;
$L__BB1_13:
	setp.le.u32 	%p17, %r13, %r14;
	@%p17 bra 	$L__BB1_48;
	add.s32 	%r112, %r157, %r6;
	mad.lo.s32 	%r113, %r112, %r102, %r1;
	mul.wide.u32 	%rd13, %r113, 4;
	add.s64 	%rd14, %rd1, %rd13;
	ld.global.nc.f32 	%f127, [%rd14];
	mul.f32 	%f128, %f119, %f127;
	fma.rn.f32 	%f233, %f1, %f233, %f128;
	add.f32 	%f227, %f227, %f233;
	add.s32 	%r157, %r157, 1;
	add.s32 	%r152, %r152, 1;
	setp.ne.s32 	%p18, %r152, %r100;
	@%p18 bra 	$L__BB1_13;
$L__BB1_15:
	setp.lt.s32 	%p19, %r100, 2;
	div.rn.f32 	%f232, %f227, %f4;
	mov.f32 	%f241, %f232;
	@%p19 bra 	$L__BB1_19;
	add.s32 	%r115, %r157, %r6;
	max.s32 	%r116, %r103, %r115;
	sub.s32 	%r20, %r116, %r115;
	add.s32 	%r21, %r100, -2;
	mov.b32 	%r155, 1;
	mov.f32 	%f241, %f232;
$L__BB1_17:
	setp.le.u32 	%p20, %r20, %r21;
	@%p20 bra 	$L__BB1_48;
	add.s32 	%r117, %r157, %r6;
	mad.lo.s32 	%r118, %r117, %r102, %r1;
	mul.wide.u32 	%rd15, %r118, 4;
	add.s64 	%rd16, %rd1, %rd15;
	ld.global.nc.f32 	%f129, [%rd16];
	mul.f32 	%f130, %f119, %f129;
	fma.rn.f32 	%f233, %f1, %f233, %f130;
	mul.f32 	%f131, %f119, %f233;
	fma.rn.f32 	%f241, %f1, %f241, %f131;
	add.f32 	%f232, %f232, %f241;
	add.s32 	%r157, %r157, 1;
	add.s32 	%r155, %r155, 1;
	setp.ne.s32 	%p21, %r155, %r100;
	@%p21 bra 	$L__BB1_17;
$L__BB1_19:
	setp.lt.s32 	%p22, %r100, 2;
	div.rn.f32 	%f239, %f232, %f4;
	mov.f32 	%f251, %f239;
	@%p22 bra 	$L__BB1_23;
	add.s32 	%r120, %r157, %r6;
	max.s32 	%r121, %r103, %r120;
	sub.s32 	%r27, %r121, %r120;
	add.s32 	%r28, %r100, -2;
	mov.b32 	%r158, 1;
	mov.f32 	%f251, %f239;
$L__BB1_21:
	setp.le.u32 	%p23, %r27, %r28;
	@%p23 bra 	$L__BB1_48;
	add.s32 	%r122, %r157, %r6;
	mad.lo.s32 	%r123, %r122, %r102, %r1;
	mul.wide.u32 	%rd17, %r123, 4;
	add.s64 	%rd18, %rd1, %rd17;
	ld.global.nc.f32 	%f132, [%rd18];
	mul.f32 	%f133, %f119, %f132;
	fma.rn.f32 	%f233, %f1, %f233, %f133;
	mul.f32 	%f134, %f119, %f233;
	fma.rn.f32 	%f241, %f1, %f241, %f134;
	mul.f32 	%f135, %f119, %f241;
	fma.rn.f32 	%f251, %f1, %f251, %f135;
	add.f32 	%f239, %f239, %f251;
	add.s32 	%r157, %r157, 1;
	add.s32 	%r158, %r158, 1;
	setp.ne.s32 	%p24, %r158, %r100;
	@%p24 bra 	$L__BB1_21;
$L__BB1_23:
	setp.lt.s32 	%p25, %r100, 2;
	div.rn.f32 	%f248, %f239, %f4;
	mov.f32 	%f263, %f248;
	@%p25 bra 	$L__BB1_27;
	add.s32 	%r125, %r157, %r6;
	max.s32 	%r126, %r103, %r125;
	sub.s32 	%r34, %r126, %r125;
	add.s32 	%r35, %r100, -2;
	mov.b32 	%r161, 1;
	mov.f32 	%f263, %f248;
$L__BB1_25:
	setp.le.u32 	%p26, %r34, %r35;
	@%p26 bra 	$L__BB1_48;
	add.s32 	%r127, %r157, %r6;
	mad.lo.s32 	%r128, %r127, %r102, %r1;
	mul.wide.u32 	%rd19, %r128, 4;
	add.s64 	%rd20, %rd1, %rd19;
	ld.global.nc.f32 	%f136, [%rd20];
	mul.f32 	%f137, %f119, %f136;
	fma.rn.f32 	%f233, %f1, %f233, %f137;
	mul.f32 	%f138, %f119, %f233;
	fma.rn.f32 	%f241, %f1, %f241, %f138;
	mul.f32 	%f139, %f119, %f241;
	fma.rn.f32 	%f251, %f1, %f251, %f139;
	mul.f32 	%f140, %f119, %f251;
	fma.rn.f32 	%f263, %f1, %f263, %f140;
	add.f32 	%f248, %f248, %f263;
	add.s32 	%r157, %r157, 1;
	add.s32 	%r161, %r161, 1;
	setp.ne.s32 	%p27, %r161, %r100;
	@%p27 bra 	$L__BB1_25;
$L__BB1_27:
	setp.lt.s32 	%p28, %r100, 2;
	div.rn.f32 	%f259, %f248, %f4;
	mov.f32 	%f272, %f259;
	@%p28 bra 	$L__BB1_31;
	add.s32 	%r130, %r157, %r6;
	max.s32 	%r131, %r103, %r130;
	sub.s32 	%r41, %r131, %r130;
	add.s32 	%r42, %r100, -2;
	mov.b32 	%r164, 1;
	mov.f32 	%f272, %f259;
$L__BB1_29:
	setp.le.u32 	%p29, %r41, %r42;
	@%p29 bra 	$L__BB1_48;
	add.s32 	%r132, %r157, %r6;
	mad.lo.s32 	%r133, %r132, %r102, %r1;
	mul.wide.u32 	%rd21, %r133, 4;
	add.s64 	%rd22, %rd1, %rd21;
	ld.global.nc.f32 	%f141, [%rd22];
	mul.f32 	%f142, %f119, %f141;
	fma.rn.f32 	%f233, %f1, %f233, %f142;
	mul.f32 	%f143, %f119, %f233;
	fma.rn.f32 	%f241, %f1, %f241, %f143;
	mul.f32 	%f144, %f119, %f241;
	fma.rn.f32 	%f251, %f1, %f251, %f144;
	mul.f32 	%f145, %f119, %f251;
	fma.rn.f32 	%f263, %f1, %f263, %f145;
	mul.f32 	%f146, %f119, %f263;
	fma.rn.f32 	%f272, %f1, %f272, %f146;
	add.f32 	%f259, %f259, %f272;
	add.s32 	%r157, %r157, 1;
	add.s32 	%r164, %r164, 1;
	setp.ne.s32 	%p30, %r164, %r100;
	@%p30 bra 	$L__BB1_29;
$L__BB1_31:
	ld.param.f32 	%f218, [tilson_many_series_one_param_f32_param_6];
	ld.param.f32 	%f212, [tilson_many_series_one_param_f32_param_5];
	ld.param.f32 	%f206, [tilson_many_series_one_param_f32_param_4];
	div.rn.f32 	%f271, %f259, %f4;
	mul.f32 	%f147, %f212, %f272;
	fma.rn.f32 	%f148, %f206, %f271, %f147;
	fma.rn.f32 	%f149, %f218, %f263, %f148;
	fma.rn.f32 	%f150, %f123, %f251, %f149;
	mad.lo.s32 	%r134, %r174, %r102, %r1;
	mul.wide.u32 	%rd23, %r134, 4;
	add.s64 	%rd24, %rd2, %rd23;
	st.global.f32 	[%rd24], %f150;
	add.s32 	%r173, %r157, %r6;
	setp.le.s32 	%p31, %r103, %r173;
	@%p31 bra 	$L__BB1_48;
	sub.s32 	%r135, %r103, %r173;
	and.b32  	%r49, %r135, 3;
	setp.eq.s32 	%p32, %r49, 0;
	mov.u32 	%r175, %r157;
	@%p32 bra 	$L__BB1_37;
	mad.lo.s32 	%r171, %r102, %r173, %r1;
	add.s32 	%r170, %r174, 1;
	mad.lo.s32 	%r136, %r102, %r174, %r102;
	add.s32 	%r169, %r1, %r136;
	neg.s32 	%r167, %r49;
	mov.u32 	%r175, %r157;
$L__BB1_34:
	.pragma "nounroll";
	mov.u32 	%r174, %r170;
	mul.wide.u32 	%rd25, %r171, 4;
	add.s64 	%rd26, %rd1, %rd25;
	ld.global.nc.f32 	%f151, [%rd26];
	mul.f32 	%f152, %f119, %f151;
	fma.rn.f32 	%f233, %f1, %f233, %f152;
	mul.f32 	%f153, %f119, %f233;
	fma.rn.f32 	%f241, %f1, %f241, %f153;
	mul.f32 	%f154, %f119, %f241;
	fma.rn.f32 	%f251, %f1, %f251, %f154;
	mul.f32 	%f155, %f119, %f251;
	fma.rn.f32 	%f263, %f1, %f263, %f155;
	mul.f32 	%f156, %f119, %f263;
	fma.rn.f32 	%f272, %f1, %f272, %f156;
	mul.f32 	%f157, %f119, %f272;
	fma.rn.f32 	%f271, %f1, %f271, %f157;
	setp.ge.s32 	%p33, %r174, %r103;
	@%p33 bra 	$L__BB1_36;
	ld.param.f32 	%f219, [tilson_many_series_one_param_f32_param_6];
	ld.param.f32 	%f213, [tilson_many_series_one_param_f32_param_5];
	ld.param.f32 	%f207, [tilson_many_series_one_param_f32_param_4];
	mul.f32 	%f158, %f207, %f271;
	fma.rn.f32 	%f159, %f213, %f272, %f158;
	fma.rn.f32 	%f160, %f219, %f263, %f159;
	fma.rn.f32 	%f161, %f123, %f251, %f160;
	mul.wide.u32 	%rd27, %r169, 4;
	add.s64 	%rd28, %rd2, %rd27;
	st.global.f32 	[%rd28], %f161;
$L__BB1_36:
	add.s32 	%r175, %r175, 1;
	add.s32 	%r171, %r171, %r102;
	add.s32 	%r170, %r174, 1;
	add.s32 	%r169, %r169, %r102;
	add.s32 	%r173, %r173, 1;
	add.s32 	%r167, %r167, 1;
	setp.ne.s32 	%p34, %r167, 0;
	@%p34 bra 	$L__BB1_34;
$L__BB1_37:
	sub.s32 	%r137, %r157, %r103;
	add.s32 	%r138, %r137, %r6;
	setp.gt.u32 	%p35, %r138, -4;
	@%p35 bra 	$L__BB1_48;
	add.s32 	%r184, %r174, 2;
	add.s32 	%r139, %r174, 4;
	mad.lo.s32 	%r183, %r102, %r139, %r1;
	add.s32 	%r140, %r174, 3;
	mad.lo.s32 	%r182, %r102, %r140, %r1;
	mad.lo.s32 	%r181, %r102, %r184, %r1;
	mad.lo.s32 	%r141, %r102, %r174, %r102;
	add.s32 	%r180, %r1, %r141;
	add.s32 	%r176, %r175, %r6;
	add.s32 	%r142, %r176, 2;
	mad.lo.s32 	%r179, %r102, %r142, %r1;
	add.s32 	%r143, %r176, 3;
	mad.lo.s32 	%r178, %r102, %r143, %r1;
	mad.lo.s32 	%r144, %r102, %r176, %r102;
	add.s32 	%r177, %r1, %r144;
$L__BB1_39:
	add.s32 	%r145, %r184, -1;
	mad.lo.s32 	%r146, %r173, %r102, %r1;
	mul.wide.u32 	%rd29, %r146, 4;
	add.s64 	%rd30, %rd1, %rd29;
	ld.global.nc.f32 	%f162, [%rd30];
	mul.f32 	%f163, %f119, %f162;
	fma.rn.f32 	%f95, %f1, %f233, %f163;
	mul.f32 	%f164, %f119, %f95;
	fma.rn.f32 	%f96, %f1, %f241, %f164;
	mul.f32 	%f165, %f119, %f96;
	fma.rn.f32 	%f97, %f1, %f251, %f165;
	mul.f32 	%f166, %f119, %f97;
	fma.rn.f32 	%f98, %f1, %f263, %f166;
	mul.f32 	%f167, %f119, %f98;
	fma.rn.f32 	%f99, %f1, %f272, %f167;
	mul.f32 	%f168, %f119, %f99;
	fma.rn.f32 	%f100, %f1, %f271, %f168;
	setp.ge.s32 	%p36, %r145, %r103;
	@%p36 bra 	$L__BB1_41;
	ld.param.f32 	%f220, [tilson_many_series_one_param_f32_param_6];
	ld.param.f32 	%f214, [tilson_many_series_one_param_f32_param_5];
	ld.param.f32 	%f208, [tilson_many_series_one_param_f32_param_4];
	mul.f32 	%f169, %f208, %f100;
	fma.rn.f32 	%f170, %f214, %f99, %f169;
	fma.rn.f32 	%f171, %f220, %f98, %f170;
	fma.rn.f32 	%f172, %f123, %f97, %f171;
	mul.wide.u32 	%rd31, %r180, 4;
	add.s64 	%rd32, %rd2, %rd31;
	st.global.f32 	[%rd32], %f172;
$L__BB1_41:
	mul.wide.u32 	%rd33, %r177, 4;
	add.s64 	%rd34, %rd1, %rd33;
	ld.global.nc.f32 	%f173, [%rd34];
	mul.f32 	%f174, %f119, %f173;
	fma.rn.f32 	%f101, %f1, %f95, %f174;
	mul.f32 	%f175, %f119, %f101;
	fma.rn.f32 	%f102, %f1, %f96, %f175;
	mul.f32 	%f176, %f119, %f102;
	fma.rn.f32 	%f103, %f1, %f97, %f176;
	mul.f32 	%f177, %f119, %f103;
	fma.rn.f32 	%f104, %f1, %f98, %f177;
	mul.f32 	%f178, %f119, %f104;
	fma.rn.f32 	%f105, %f1, %f99, %f178;
	mul.f32 	%f179, %f119, %f105;
	fma.rn.f32 	%f106, %f1, %f100, %f179;
	setp.ge.s32 	%p37, %r184, %r103;
	@%p37 bra 	$L__BB1_43;
	ld.param.f32 	%f221, [tilson_many_series_one_param_f32_param_6];
	ld.param.f32 	%f215, [tilson_many_series_one_param_f32_param_5];
	ld.param.f32 	%f209, [tilson_many_series_one_param_f32_param_4];
	mul.f32 	%f180, %f209, %f106;
	fma.rn.f32 	%f181, %f215, %f105, %f180;
	fma.rn.f32 	%f182, %f221, %f104, %f181;
	fma.rn.f32 	%f183, %f123, %f103, %f182;
	mul.wide.u32 	%rd35, %r181, 4;
	add.s64 	%rd36, %rd2, %rd35;
	st.global.f32 	[%rd36], %f183;
$L__BB1_43:
	add.s32 	%r147, %r184, 1;
	mul.wide.u32 	%rd37, %r179, 4;
	add.s64 	%rd38, %rd1, %rd37;
	ld.global.nc.f32 	%f184, [%rd38];
	mul.f32 	%f185, %f119, %f184;
	fma.rn.f32 	%f107, %f1, %f101, %f185;
	mul.f32 	%f186, %f119, %f107;
	fma.rn.f32 	%f108, %f1, %f102, %f186;
	mul.f32 	%f187, %f119, %f108;
	fma.rn.f32 	%f109, %f1, %f103, %f187;
	mul.f32 	%f188, %f119, %f109;
	fma.rn.f32 	%f110, %f1, %f104, %f188;
	mul.f32 	%f189, %f119, %f110;
	fma.rn.f32 	%f111, %f1, %f105, %f189;
	mul.f32 	%f190, %f119, %f111;
	fma.rn.f32 	%f112, %f1, %f106, %f190;
	setp.ge.s32 	%p38, %r147, %r103;
	@%p38 bra 	$L__BB1_45;
	ld.param.f32 	%f222, [tilson_many_series_one_param_f32_param_6];
	ld.param.f32 	%f216, [tilson_many_series_one_param_f32_param_5];
	ld.param.f32 	%f210, [tilson_many_series_one_param_f32_param_4];
	mul.f32 	%f191, %f210, %f112;
	fma.rn.f32 	%f192, %f216, %f111, %f191;
	fma.rn.f32 	%f193, %f222, %f110, %f192;
	fma.rn.f32 	%f194, %f123, %f109, %f193;
	mul.wide.u32 	%rd39, %r182, 4;
	add.s64 	%rd40, %rd2, %rd39;
	st.global.f32 	[%rd40], %f194;
$L__BB1_45:
	mul.wide.u32 	%rd41, %r178, 4;
	add.s64 	%rd42, %rd1, %rd41;
	ld.global.nc.f32 	%f195, [%rd42];
	mul.f32 	%f196, %f119, %f195;
	fma.rn.f32 	%f233, %f1, %f107, %f196;
	mul.f32 	%f197, %f119, %f233;
	fma.rn.f32 	%f241, %f1, %f108, %f197;
	mul.f32 	%f198, %f119, %f241;
	fma.rn.f32 	%f251, %f1, %f109, %f198;
	mul.f32 	%f199, %f119, %f251;
	fma.rn.f32 	%f263, %f1, %f110, %f199;
	mul.f32 	%f200, %f119, %f263;
	fma.rn.f32 	%f272, %f1, %f111, %f200;
	mul.f32 	%f201, %f119, %f272;
	fma.rn.f32 	%f271, %f1, %f112, %f201;
	add.s32 	%r148, %r184, 2;
	setp.ge.s32 	%p39, %r148, %r103;
	@%p39 bra 	$L__BB1_47;
	ld.param.f32 	%f223, [tilson_many_series_one_param_f32_param_6];
	ld.param.f32 	%f217, [tilson_many_series_one_param_f32_param_5];
	ld.param.f32 	%f211, [tilson_many_series_one_param_f32_param_4];
	mul.f32 	%f202, %f211, %f271;
	fma.rn.f32 	%f203, %f217, %f272, %f202;
	fma.rn.f32 	%f204, %f223, %f263, %f203;
	fma.rn.f32 	%f205, %f123, %f251, %f204;
	mul.wide.u32 	%rd43, %r183, 4;
	add.s64 	%rd44, %rd2, %rd43;
	st.global.f32 	[%rd44], %f205;
$L__BB1_47:
	add.s32 	%r175, %r175, 4;
	add.s32 	%r173, %r175, %r6;
	add.s32 	%r184, %r184, 4;
	shl.b32 	%r149, %r102, 2;
	add.s32 	%r183, %r183, %r149;
	add.s32 	%r182, %r182, %r149;
	add.s32 	%r181, %r181, %r149;
	add.s32 	%r180, %r180, %r149;
	add.s32 	%r179, %r179, %r149;
	add.s32 	%r178, %r178, %r149;
	add.s32 	%r177, %r177, %r149;
	add.s32 	%r176, %r176, 4;
	setp.lt.s32 	%p40, %r176, %r103;
	@%p40 bra 	$L__BB1_39;
$L__BB1_48:
	ret;

}


// ===== COMPILED SASS (sm_100) =====

	.target	sm_100

	.elftype	@"ET_EXEC"


//--------------------- .note.nv.tkinfo           --------------------------
	.section	.note.nv.tkinfo,"",@"SHT_NOTE"
	.sectionflags	@"SHF_NOTE_NV_TKINFO"
	.tkinfo
        /*0018*/ 	.word	0x00000002
        /*0030*/ 	.string	""
        /*0030*/ 	.string	"ptxas"
        /*0030*/ 	.string	"Cuda compilation tools, release 13.0, V13.0.88"
        /*0030*/ 	.string	"Build cuda_13.0.r13.0/compiler.36424714_0"
        /*0030*/ 	.string	"-arch sm_100 -m 64 "



//--------------------- .note.nv.cuinfo           --------------------------
	.section	.note.nv.cuinfo,"",@"SHT_NOTE"
	.sectionflags	@"SHF_NOTE_NV_CUINFO"
        /*0018*/ 	.short	0x0002
        /*001a*/ 	.short	0x0064
        /*001c*/ 	.short	0x0082
	.zero		2


//--------------------- .nv.info                  --------------------------
	.section	.nv.info,"",@"SHT_CUDA_INFO"
	.align	4


	//----- nvinfo : EIATTR_REGCOUNT
	.align		4
        /*0000*/ 	.byte	0x04, 0x2f
        /*0002*/ 	.short	(.L_1 - .L_0)
	.align		4
.L_0:
        /*0004*/ 	.word	index@(tilson_batch_f32)
        /*0008*/ 	.word	0x00000020


	//----- nvinfo : EIATTR_FRAME_SIZE
	.align		4
.L_1:
        /*000c*/ 	.byte	0x04, 0x11
        /*000e*/ 	.short	(.L_3 - .L_2)
	.align		4
.L_2:
        /*0010*/ 	.word	index@($__internal_1_$__cuda_sm3x_div_rn_noftz_f32_slowpath)
        /*0014*/ 	.word	0x00000000


	//----- nvinfo : EIATTR_FRAME_SIZE
	.align		4
.L_3:
        /*0018*/ 	.byte	0x04, 0x11
        /*001a*/ 	.short	(.L_5 - .L_4)
	.align		4
.L_4:
        /*001c*/ 	.word	index@(tilson_batch_f32)
        /*0020*/ 	.word	0x00000000


	//----- nvinfo : EIATTR_REGCOUNT
	.align		4
.L_5:
        /*0024*/ 	.byte	0x04, 0x2f
        /*0026*/ 	.short	(.L_7 - .L_6)
	.align		4
.L_6:
        /*0028*/ 	.word	index@(tilson_many_series_one_param_f32)
        /*002c*/ 	.word	0x00000020


	//----- nvinfo : EIATTR_FRAME_SIZE
	.align		4
.L_7:
        /*0030*/ 	.byte	0x04, 0x11
        /*0032*/ 	.short	(.L_9 - .L_8)
	.align		4
.L_8:
        /*0034*/ 	.word	index@($__internal_0_$__cuda_sm3x_div_rn_noftz_f32_slowpath)
        /*0038*/ 	.word	0x00000000


	//----- nvinfo : EIATTR_FRAME_SIZE
	.align		4
.L_9:
        /*003c*/ 	.byte	0x04, 0x11
        /*003e*/ 	.short	(.L_11 - .L_10)
	.align		4
.L_10:
        /*0040*/ 	.word	index@(tilson_many_series_one_param_f32)
        /*0044*/ 	.word	0x00000000


	//----- nvinfo : EIATTR_MIN_STACK_SIZE
	.align		4
.L_11:
        /*0048*/ 	.byte	0x04, 0x12
        /*004a*/ 	.short	(.L_13 - .L_12)
	.align		4
.L_12:
        /*004c*/ 	.word	index@(tilson_many_series_one_param_f32)
        /*0050*/ 	.word	0x00000000


	//----- nvinfo : EIATTR_MIN_STACK_SIZE
	.align		4
.L_13:
        /*0054*/ 	.byte	0x04, 0x12
        /*0056*/ 	.short	(.L_15 - .L_14)
	.align		4
.L_14:
        /*0058*/ 	.word	index@(tilson_batch_f32)
        /*005c*/ 	.word	0x00000000
.L_15:


//--------------------- .nv.compat                --------------------------
	.section	.nv.compat,"",@"SHT_CUDA_COMPAT_INFO"
	.align	4
        /*0000*/ 	.byte	0x02, 0x09, 0x00, 0x00, 0x02, 0x02, 0x01, 0x00, 0x02, 0x05, 0x05, 0x00, 0x03, 0x07, 0x01, 0x01
        /*0010*/ 	.byte	0x02, 0x03, 0x00, 0x00, 0x02, 0x06, 0x01, 0x00, 0x04, 0x0b, 0x08, 0x00, 0x01, 0x00, 0x00, 0x00
        /*0020*/ 	.byte	0x00, 0x00, 0x00, 0x00


//--------------------- .nv.info.tilson_many_series_one_param_f32 --------------------------
	.section	.nv.info.tilson_many_series_one_param_f32,"",@"SHT_CUDA_INFO"
	.sectionflags	@""
	.align	4


	//----- nvinfo : EIATTR_CUDA_API_VERSION
	.align		4
        /*0000*/ 	.byte	0x04, 0x37
        /*0002*/ 	.short	(.L_17 - .L_16)
.L_16:
        /*0004*/ 	.word	0x00000082


	//----- nvinfo : EIATTR_KPARAM_INFO
	.align		4
.L_17:
        /*0008*/ 	.byte	0x04, 0x17
        /*000a*/ 	.short	(.L_19 - .L_18)
.L_18:
        /*000c*/ 	.word	0x00000000
        /*0010*/ 	.short	0x000b
        /*0012*/ 	.short	0x0038
        /*0014*/ 	.byte	0x00, 0xf5, 0x21, 0x00


	//----- nvinfo : EIATTR_KPARAM_INFO
	.align		4
.L_19:
        /*0018*/ 	.byte	0x04, 0x17
        /*001a*/ 	.short	(.L_21 - .L_20)
.L_20:
        /*001c*/ 	.word	0x00000000
        /*0020*/ 	.short	0x000a
        /*0022*/ 	.short	0x0030
        /*0024*/ 	.byte	0x00, 0xf0, 0x11, 0x00


	//----- nvinfo : EIATTR_KPARAM_INFO
	.align		4
.L_21:
        /*0028*/ 	.byte	0x04, 0x17
        /*002a*/ 	.short	(.L_23 - .L_22)
.L_22:
        /*002c*/ 	.word	0x00000000
        /*0030*/ 	.short	0x0009
        /*0032*/ 	.short	0x002c
        /*0034*/ 	.byte	0x00, 0xf0, 0x11, 0x00


	//----- nvinfo : EIATTR_KPARAM_INFO
	.align		4
.L_23:
        /*0038*/ 	.byte	0x04, 0x17
        /*003a*/ 	.short	(.L_25 - .L_24)
.L_24:
        /*003c*/ 	.word	0x00000000
        /*0040*/ 	.short	0x0008
        /*0042*/ 	.short	0x0028
        /*0044*/ 	.byte	0x00, 0xf0, 0x11, 0x00


	//----- nvinfo : EIATTR_KPARAM_INFO
	.align		4
.L_25:
        /*0048*/ 	.byte	0x04, 0x17
        /*004a*/ 	.short	(.L_27 - .L_26)
.L_26:
        /*004c*/ 	.word	0x00000000
        /*0050*/ 	.short	0x0007
        /*0052*/ 	.short	0x0024
        /*0054*/ 	.byte	0x00, 0xf0, 0x11, 0x00


	//----- nvinfo : EIATTR_KPARAM_INFO
	.align		4
.L_27:
        /*0058*/ 	.byte	0x04, 0x17
        /*005a*/ 	.short	(.L_29 - .L_28)
.L_28:
        /*005c*/ 	.word	0x00000000
        /*0060*/ 	.short	0x0006
        /*0062*/ 	.short	0x0020
        /*0064*/ 	.byte	0x00, 0xf0, 0x11, 0x00


	//----- nvinfo : EIATTR_KPARAM_INFO
	.align		4
.L_29:
        /*0068*/ 	.byte	0x04, 0x17
        /*006a*/ 	.short	(.L_31 - .L_30)
.L_30:
        /*006c*/ 	.word	0x00000000
        /*0070*/ 	.short	0x0005
        /*0072*/ 	.short	0x001c
        /*0074*/ 	.byte	0x00, 0xf0, 0x11, 0x00


	//----- nvinfo : EIATTR_KPARAM_INFO
	.align		4
.L_31:
        /*0078*/ 	.byte	0x04, 0x17
        /*007a*/ 	.short	(.L_33 - .L_32)
.L_32:
        /*007c*/ 	.word	0x00000000
        /*0080*/ 	.short	0x0004
        /*0082*/ 	.short	0x0018
        /*0084*/ 	.byte	0x00, 0xf0, 0x11, 0x00


	//----- nvinfo : EIATTR_KPARAM_INFO
	.align		4
.L_33:
        /*0088*/ 	.byte	0x04, 0x17
        /*008a*/ 	.short	(.L_35 - .L_34)
.L_34:
        /*008c*/ 	.word	0x00000000
        /*0090*/ 	.short	0x0003
        /*0092*/ 	.short	0x0014
        /*0094*/ 	.byte	0x00, 0xf0, 0x11, 0x00


	//----- nvinfo : EIATTR_KPARAM_INFO
	.align		4
.L_35:
        /*0098*/ 	.byte	0x04, 0x17
        /*009a*/ 	.short	(.L_37 - .L_36)
.L_36:
        /*009c*/ 	.word	0x00000000
        /*00a0*/ 	.short	0x0002
        /*00a2*/ 	.short	0x0010
        /*00a4*/ 	.byte	0x00, 0xf0, 0x11, 0x00


	//----- nvinfo : EIATTR_KPARAM_INFO
	.align		4
.L_37:
        /*00a8*/ 	.byte	0x04, 0x17
        /*00aa*/ 	.short	(.L_39 - .L_38)
.L_38:
        /*00ac*/ 	.word	0x00000000
        /*00b0*/ 	.short	0x0001
        /*00b2*/ 	.short	0x0008
        /*00b4*/ 	.byte	0x00, 0xf5, 0x21, 0x00


	//----- nvinfo : EIATTR_KPARAM_INFO
	.align		4
.L_39:
        /*00b8*/ 	.byte	0x04, 0x17
        /*00ba*/ 	.short	(.L_41 - .L_40)
.L_40:
        /*00bc*/ 	.word	0x00000000
        /*00c0*/ 	.short	0x0000
        /*00c2*/ 	.short	0x0000
        /*00c4*/ 	.byte	0x00, 0xf5, 0x21, 0x00


	//----- nvinfo : EIATTR_SPARSE_MMA_MASK
	.align		4
.L_41:
        /*00c8*/ 	.byte	0x03, 0x50
        /*00ca*/ 	.short	0x0000


	//----- nvinfo : EIATTR_MAXREG_COUNT
	.align		4
        /*00cc*/ 	.byte	0x03, 0x1b
        /*00ce*/ 	.short	0x00ff


	//----- nvinfo : EIATTR_NUM_BARRIERS
	.align		4
        /*00d0*/ 	.byte	0x02, 0x4c
        /*00d2*/ 	.byte	0x01
	.zero		1


	//----- nvinfo : EIATTR_MERCURY_ISA_VERSION
	.align		4
        /*00d4*/ 	.byte	0x03, 0x5f
        /*00d6*/ 	.short	0x0101


	//----- nvinfo : EIATTR_VRC_CTA_INIT_COUNT
	.align		4
        /*00d8*/ 	.byte	0x02, 0x4a
	.zero		1
	.zero		1


	//----- nvinfo : EIATTR_EXIT_INSTR_OFFSETS
	.align		4
        /*00dc*/ 	.byte	0x04, 0x1c
        /*00de*/ 	.short	(.L_43 - .L_42)


	//   ....[0]....
.L_42:
        /*00e0*/ 	.word	0x00000040


	//   ....[1]....
        /*00e4*/ 	.word	0x000000b0


	//   ....[2]....
        /*00e8*/ 	.word	0x000001d0


	//   ....[3]....
        /*00ec*/ 	.word	0x00000220


	//   ....[4]....
        /*00f0*/ 	.word	0x00000270


	//   ....[5]....
        /*00f4*/ 	.word	0x00000310


	//   ....[6]....
        /*00f8*/ 	.word	0x00000570


	//   ....[7]....
        /*00fc*/ 	.word	0x000007f0


	//   ....[8]....
        /*0100*/ 	.word	0x00000a90


	//   ....[9]....
        /*0104*/ 	.word	0x00000d50


	//   ....[10]....
        /*0108*/ 	.word	0x00001030


	//   ....[11]....
        /*010c*/ 	.word	0x00001330


	//   ....[12]....
        /*0110*/ 	.word	0x00001660


	//   ....[13]....
        /*0114*/ 	.word	0x00001eb0


	//----- nvinfo : EIATTR_CRS_STACK_SIZE
	.align		4
.L_43:
        /*0118*/ 	.byte	0x04, 0x1e
        /*011a*/ 	.short	(.L_45 - .L_44)
.L_44:
        /*011c*/ 	.word	0x00000000


	//----- nvinfo : EIATTR_CBANK_PARAM_SIZE
	.align		4
.L_45:
        /*0120*/ 	.byte	0x03, 0x19
        /*0122*/ 	.short	0x0040


	//----- nvinfo : EIATTR_PARAM_CBANK
	.align		4
        /*0124*/ 	.byte	0x04, 0x0a
        /*0126*/ 	.short	(.L_47 - .L_46)
	.align		4
.L_46:
        /*0128*/ 	.word	index@(.nv.constant0.tilson_many_series_one_param_f32)
        /*012c*/ 	.short	0x0380
        /*012e*/ 	.short	0x0040


	//----- nvinfo : EIATTR_SW_WAR
	.align		4
.L_47:
        /*0130*/ 	.byte	0x04, 0x36
        /*0132*/ 	.short	(.L_49 - .L_48)
.L_48:
        /*0134*/ 	.word	0x00000008
.L_49:


//--------------------- .nv.info.tilson_batch_f32 --------------------------
	.section	.nv.info.tilson_batch_f32,"",@"SHT_CUDA_INFO"
	.sectionflags	@""
	.align	4


	//----- nvinfo : EIATTR_CUDA_API_VERSION
	.align		4
        /*0000*/ 	.byte	0x04, 0x37
        /*0002*/ 	.short	(.L_51 - .L_50)
.L_50:
        /*0004*/ 	.word	0x00000082


	//----- nvinfo : EIATTR_KPARAM_INFO
	.align		4
.L_51:
        /*0008*/ 	.byte	0x04, 0x17
        /*000a*/ 	.short	(.L_53 - .L_52)
.L_52:
        /*000c*/ 	.word	0x00000000
        /*0010*/ 	.short	0x000b
        /*0012*/ 	.short	0x0050
        /*0014*/ 	.byte	0x00, 0xf5, 0x21, 0x00


	//----- nvinfo : EIATTR_KPARAM_INFO
	.align		4
.L_53:
        /*0018*/ 	.byte	0x04, 0x17
        /*001a*/ 	.short	(.L_55 - .L_54)
.L_54:
        /*001c*/ 	.word	0x00000000
        /*0020*/ 	.short	0x000a
        /*0022*/ 	.short	0x0048
        /*0024*/ 	.byte	0x00, 0xf0, 0x11, 0x00


	//----- nvinfo : EIATTR_KPARAM_INFO
	.align		4
.L_55:
        /*0028*/ 	.byte	0x04, 0x17
        /*002a*/ 	.short	(.L_57 - .L_56)
.L_56:
        /*002c*/ 	.word	0x00000000
        /*0030*/ 	.short	0x0009
        /*0032*/ 	.short	0x0044
        /*0034*/ 	.byte	0x00, 0xf0, 0x11, 0x00


	//----- nvinfo : EIATTR_KPARAM_INFO
	.align		4
.L_57:
        /*0038*/ 	.byte	0x04, 0x17
        /*003a*/ 	.short	(.L_59 - .L_58)
.L_58:
        /*003c*/ 	.word	0x00000000
        /*0040*/ 	.short	0x0008
        /*0042*/ 	.short	0x0040
        /*0044*/ 	.byte	0x00, 0xf0, 0x11, 0x00


	//----- nvinfo : EIATTR_KPARAM_INFO
	.align		4
.L_59:
        /*0048*/ 	.byte	0x04, 0x17
        /*004a*/ 	.short	(.L_61 - .L_60)
.L_60:
        /*004c*/ 	.word	0x00000000
        /*0050*/ 	.short	0x0007
        /*0052*/ 	.short	0x0038
        /*0054*/ 	.byte	0x00, 0xf5, 0x21, 0x00


	//----- nvinfo : EIATTR_KPARAM_INFO
	.align		4
.L_61:
        /*0058*/ 	.byte	0x04, 0x17
        /*005a*/ 	.short	(.L_63 - .L_62)
.L_62:
        /*005c*/ 	.word	0x00000000
        /*0060*/ 	.short	0x0006
        /*0062*/ 	.short	0x0030
        /*0064*/ 	.byte	0x00, 0xf5, 0x21, 0x00


	//----- nvinfo : EIATTR_KPARAM_INFO
	.align		4
.L_63:
        /*0068*/ 	.byte	0x04, 0x17
        /*006a*/ 	.short	(.L_65 - .L_64)
.L_64:
        /*006c*/ 	.word	0x00000000
        /*0070*/ 	.short	0x0005
        /*0072*/ 	.short	0x0028
        /*0074*/ 	.byte	0x00, 0xf5, 0x21, 0x00


	//----- nvinfo : EIATTR_KPARAM_INFO
	.align		4
.L_65:
        /*0078*/ 	.byte	0x04, 0x17
        /*007a*/ 	.short	(.L_67 - .L_66)
.L_66:
        /*007c*/ 	.word	0x00000000
        /*0080*/ 	.short	0x0004
        /*0082*/ 	.short	0x0020
        /*0084*/ 	.byte	0x00, 0xf5, 0x21, 0x00


	//----- nvinfo : EIATTR_KPARAM_INFO
	.align		4
.L_67:
        /*0088*/ 	.byte	0x04, 0x17
        /*008a*/ 	.short	(.L_69 - .L_68)
.L_68:
        /*008c*/ 	.word	0x00000000
        /*0090*/ 	.short	0x0003
        /*0092*/ 	.short	0x0018
        /*0094*/ 	.byte	0x00, 0xf5, 0x21, 0x00


	//----- nvinfo : EIATTR_KPARAM_INFO
	.align		4
.L_69:
        /*0098*/ 	.byte	0x04, 0x17
        /*009a*/ 	.short	(.L_71 - .L_70)
.L_70:
        /*009c*/ 	.word	0x00000000
        /*00a0*/ 	.short	0x0002
        /*00a2*/ 	.short	0x0010
        /*00a4*/ 	.byte	0x00, 0xf5, 0x21, 0x00


	//----- nvinfo : EIATTR_KPARAM_INFO
	.align		4
.L_71:
        /*00a8*/ 	.byte	0x04, 0x17
        /*00aa*/ 	.short	(.L_73 - .L_72)
.L_72:
        /*00ac*/ 	.word	0x00000000
        /*00b0*/ 	.short	0x0001
        /*00b2*/ 	.short	0x0008
        /*00b4*/ 	.byte	0x00, 0xf5, 0x21, 0x00


	//----- nvinfo : EIATTR_KPARAM_INFO
	.align		4
.L_73:
        /*00b8*/ 	.byte	0x04, 0x17
        /*00ba*/ 	.short	(.L_75 - .L_74)
.L_74:
        /*00bc*/ 	.word	0x00000000
        /*00c0*/ 	.short	0x0000
        /*00c2*/ 	.short	0x0000
        /*00c4*/ 	.byte	0x00, 0xf5, 0x21, 0x00


	//----- nvinfo : EIATTR_SPARSE_MMA_MASK
	.align		4
.L_75:
        /*00c8*/ 	.byte	0x03, 0x50
        /*00ca*/ 	.short	0x0000


	//----- nvinfo : EIATTR_MAXREG_COUNT
	.align		4
        /*00cc*/ 	.byte	0x03, 0x1b
        /*00ce*/ 	.short	0x00ff


	//----- nvinfo : EIATTR_NUM_BARRIERS
	.align		4
        /*00d0*/ 	.byte	0x02, 0x4c
        /*00d2*/ 	.byte	0x01
	.zero		1


	//----- nvinfo : EIATTR_MERCURY_ISA_VERSION
	.align		4
        /*00d4*/ 	.byte	0x03, 0x5f
        /*00d6*/ 	.short	0x0101


	//----- nvinfo : EIATTR_VRC_CTA_INIT_COUNT
	.align		4
        /*00d8*/ 	.byte	0x02, 0x4a
	.zero		1
	.zero		1


	//----- nvinfo : EIATTR_EXIT_INSTR_OFFSETS
	.align		4
        /*00dc*/ 	.byte	0x04, 0x1c
        /*00de*/ 	.short	(.L_77 - .L_76)


	//   ....[0]....
.L_76:
        /*00e0*/ 	.word	0x00000040


	//   ....[1]....
        /*00e4*/ 	.word	0x00000110


	//   ....[2]....
        /*00e8*/ 	.word	0x00000140


	//   ....[3]....
        /*00ec*/ 	.word	0x00000380


	//   ....[4]....
        /*00f0*/ 	.word	0x00000410


	//   ....[5]....
        /*00f4*/ 	.word	0x00000640


	//   ....[6]....
        /*00f8*/ 	.word	0x00000880


	//   ....[7]....
        /*00fc*/ 	.word	0x00000ae0


	//   ....[8]....
        /*0100*/ 	.word	0x00000d60


	//   ....[9]....
        /*0104*/ 	.word	0x00001000


	//   ....[10]....
        /*0108*/ 	.word	0x00001290


	//   ....[11]....
        /*010c*/ 	.word	0x000015a0


	//   ....[12]....
        /*0110*/ 	.word	0x00001c40


	//----- nvinfo : EIATTR_CRS_STACK_SIZE
	.align		4
.L_77:
        /*0114*/ 	.byte	0x04, 0x1e
        /*0116*/ 	.short	(.L_79 - .L_78)
.L_78:
        /*0118*/ 	.word	0x00000000


	//----- nvinfo : EIATTR_CBANK_PARAM_SIZE
	.align		4
.L_79:
        /*011c*/ 	.byte	0x03, 0x19
        /*011e*/ 	.short	0x0058


	//----- nvinfo : EIATTR_PARAM_CBANK
	.align		4
        /*0120*/ 	.byte	0x04, 0x0a
        /*0122*/ 	.short	(.L_81 - .L_80)
	.align		4
.L_80:
        /*0124*/ 	.word	index@(.nv.constant0.tilson_batch_f32)
        /*0128*/ 	.short	0x0380
        /*012a*/ 	.short	0x0058


	//----- nvinfo : EIATTR_SW_WAR
	.align		4
.L_81:
        /*012c*/ 	.byte	0x04, 0x36
        /*012e*/ 	.short	(.L_83 - .L_82)
.L_82:
        /*0130*/ 	.word	0x00000008
.L_83:


//--------------------- .nv.callgraph             --------------------------
	.section	.nv.callgraph,"",@"SHT_CUDA_CALLGRAPH"
	.align	4
	.sectionentsize	8
	.align		4
        /*0000*/ 	.word	0x00000000
	.align		4
        /*0004*/ 	.word	0xffffffff
	.align		4
        /*0008*/ 	.word	0x00000000
	.align		4
        /*000c*/ 	.word	0xfffffffe
	.align		4
        /*0010*/ 	.word	0x00000000
	.align		4
        /*0014*/ 	.word	0xfffffffd
	.align		4
        /*0018*/ 	.word	0x00000000
	.align		4
        /*001c*/ 	.word	0xfffffffc


//--------------------- .text.tilson_many_series_one_param_f32 --------------------------
	.section	.text.tilson_many_series_one_param_f32,"ax",@progbits
	.align	128
        .global         tilson_many_series_one_param_f32
        .type           tilson_many_series_one_param_f32,@function
        .size           tilson_many_series_one_param_f32,(.L_x_64 - tilson_many_series_one_param_f32)
        .other          tilson_many_series_one_param_f32,@"STO_CUDA_ENTRY STV_DEFAULT"
tilson_many_series_one_param_f32:
.text.tilson_many_series_one_param_f32:
[----:B------:R-:W-:Y:S01]  /*0000*/  LDC R1, c[0x0][0x37c] ;  /* 0x0000df00ff017b82 */ /* 0x000fe20000000800 */
[----:B------:R-:W0:Y:S01]  /*0010*/  S2R R2, SR_CTAID.Y ;  /* 0x0000000000027919 */ /* 0x000e220000002600 */
[----:B------:R-:W0:Y:S02]  /*0020*/  LDCU UR4, c[0x0][0x3ac] ;  /* 0x00007580ff0477ac */ /* 0x000e240008000800 */
[----:B0-----:R-:W-:-:S13]  /*0030*/  ISETP.GE.AND P0, PT, R2, UR4, PT ;  /* 0x0000000402007c0c */ /* 0x001fda000bf06270 */
[----:B------:R-:W-:Y:S05]  /*0040*/  @P0 EXIT ;  /* 0x000000000000094d */ /* 0x000fea0003800000 */
[----:B------:R-:W0:Y:S01]  /*0050*/  LDC R10, c[0x0][0x390] ;  /* 0x0000e400ff0a7b82 */ /* 0x000e220000000800 */
[----:B------:R-:W1:Y:S07]  /*0060*/  LDCU UR5, c[0x0][0x3a8] ;  /* 0x00007500ff0577ac */ /* 0x000e6e0008000800 */
[----:B------:R-:W2:Y:S01]  /*0070*/  LDC R12, c[0x0][0x3b0] ;  /* 0x0000ec00ff0c7b82 */ /* 0x000ea20000000800 */
[----:B-1----:R-:W-:-:S04]  /*0080*/  ISETP.LE.AND P0, PT, RZ, UR5, PT ;  /* 0x00000005ff007c0c */ /* 0x002fc8000bf03270 */
[----:B0-----:R-:W-:-:S04]  /*0090*/  ISETP.LT.OR P0, PT, R10, 0x1, !P0 ;  /* 0x000000010a00780c */ /* 0x001fc80004701670 */
[----:B--2---:R-:W-:-:S13]  /*00a0*/  ISETP.LT.OR P0, PT, R12, 0x1, P0 ;  /* 0x000000010c00780c */ /* 0x004fda0000701670 */
[----:B------:R-:W-:Y:S05]  /*00b0*/  @P0 EXIT ;  /* 0x000000000000094d */ /* 0x000fea0003800000 */
[----:B------:R-:W0:Y:S01]  /*00c0*/  S2R R3, SR_TID.X ;  /* 0x0000000000037919 */ /* 0x000e220000002100 */
[----:B------:R-:W1:Y:S01]  /*00d0*/  LDCU.64 UR6, c[0x0][0x358] ;  /* 0x00006b00ff0677ac */ /* 0x000e620008000a00 */
[----:B------:R-:W-:Y:S01]  /*00e0*/  BSSY.RECONVERGENT B0, `(.L_x_0) ;  /* 0x000000d000007945 */ /* 0x000fe20003800200 */
[C---:B0-----:R-:W-:Y:S02]  /*00f0*/  ISETP.GE.U32.AND P0, PT, R3.reuse, R12, PT ;  /* 0x0000000c0300720c */ /* 0x041fe40003f06070 */
[----:B------:R-:W-:-:S11]  /*0100*/  ISETP.NE.AND P1, PT, R3, RZ, PT ;  /* 0x000000ff0300720c */ /* 0x000fd60003f25270 */
[----:B-1----:R-:W-:Y:S05]  /*0110*/  @P0 BRA `(.L_x_1) ;  /* 0x0000000000240947 */ /* 0x002fea0003800000 */
[----:B------:R-:W0:Y:S01]  /*0120*/  LDC R0, c[0x0][0x360] ;  /* 0x0000d800ff007b82 */ /* 0x000e220000000800 */
[----:B------:R-:W-:-:S07]  /*0130*/  MOV R9, 0x7fc00000 ;  /* 0x7fc0000000097802 */ /* 0x000fce0000000f00 */
[----:B------:R-:W1:Y:S02]  /*0140*/  LDC.64 R6, c[0x0][0x3b8] ;  /* 0x0000ee00ff067b82 */ /* 0x000e640000000a00 */
.L_x_2:
[----:B--2---:R-:W-:Y:S01]  /*0150*/  IMAD R5, R3, UR4, R2 ;  /* 0x0000000403057c24 */ /* 0x004fe2000f8e0202 */
[----:B0-----:R-:W-:-:S03]  /*0160*/  IADD3 R3, PT, PT, R0, R3, RZ ;  /* 0x0000000300037210 */ /* 0x001fc60007ffe0ff */
[----:B-1----:R-:W-:Y:S01]  /*0170*/  IMAD.WIDE R4, R5, 0x4, R6 ;  /* 0x0000000405047825 */ /* 0x002fe200078e0206 */
[----:B------:R-:W-:-:S04]  /*0180*/  ISETP.GE.AND P0, PT, R3, R12, PT ;  /* 0x0000000c0300720c */ /* 0x000fc80003f06270 */
[----:B------:R2:W-:Y:S09]  /*0190*/  STG.E desc[UR6][R4.64], R9 ;  /* 0x0000000904007986 */ /* 0x0005f2000c101906 */
[----:B------:R-:W-:Y:S05]  /*01a0*/  @!P0 BRA `(.L_x_2) ;  /* 0xfffffffc00e88947 */ /* 0x000fea000383ffff */
.L_x_1:
[----:B------:R-:W-:Y:S05]  /*01b0*/  BSYNC.RECONVERGENT B0 ;  /* 0x0000000000007941 */ /* 0x000fea0003800200 */
.L_x_0:
[----:B------:R-:W-:Y:S06]  /*01c0*/  BAR.SYNC.DEFER_BLOCKING 0x0 ;  /* 0x0000000000007b1d */ /* 0x000fec0000010000 */
[----:B------:R-:W-:Y:S05]  /*01d0*/  @P1 EXIT ;  /* 0x000000000000194d */ /* 0x000fea0003800000 */
[----:B--2---:R-:W0:Y:S02]  /*01e0*/  LDC.64 R4, c[0x0][0x388] ;  /* 0x0000e200ff047b82 */ /* 0x004e240000000a00 */
[----:B0-----:R-:W-:-:S05]  /*01f0*/  IMAD.WIDE.U32 R4, R2, 0x4, R4 ;  /* 0x0000000402047825 */ /* 0x001fca00078e0004 */
[----:B------:R-:W2:Y:S02]  /*0200*/  LDG.E.CONSTANT R19, desc[UR6][R4.64] ;  /* 0x0000000604137981 */ /* 0x000ea4000c1e9900 */
[----:B--2---:R-:W-:-:S13]  /*0210*/  ISETP.GE.U32.AND P0, PT, R19, R12, PT ;  /* 0x0000000c1300720c */ /* 0x004fda0003f06070 */
[----:B------:R-:W-:Y:S05]  /*0220*/  @P0 EXIT ;  /* 0x000000000000094d */ /* 0x000fea0003800000 */
[C---:B------:R-:W-:Y:S02]  /*0230*/  IADD3 R5, PT, PT, R19.reuse, R10, RZ ;  /* 0x0000000a13057210 */ /* 0x040fe40007ffe0ff */
[----:B------:R-:W-:Y:S02]  /*0240*/  IADD3 R7, PT, PT, R19, UR5, RZ ;  /* 0x0000000513077c10 */ /* 0x000fe4000fffe0ff */
[----:B------:R-:W-:-:S04]  /*0250*/  ISETP.GT.AND P0, PT, R5, R12, PT ;  /* 0x0000000c0500720c */ /* 0x000fc80003f04270 */
[----:B------:R-:W-:-:S13]  /*0260*/  ISETP.GE.U32.OR P0, PT, R7, R12, P0 ;  /* 0x0000000c0700720c */ /* 0x000fda0000706470 */
[----:B------:R-:W-:Y:S05]  /*0270*/  @P0 EXIT ;  /* 0x000000000000094d */ /* 0x000fea0003800000 */
[----:B------:R-:W0:Y:S01]  /*0280*/  LDC.64 R8, c[0x0][0x380] ;  /* 0x0000e000ff087b82 */ /* 0x000e220000000a00 */
[C---:B------:R-:W-:Y:S01]  /*0290*/  VIMNMX.U32 R0, PT, PT, R19.reuse, R12, !PT ;  /* 0x0000000c13007248 */ /* 0x040fe20007fe0000 */
[----:B------:R-:W1:Y:S01]  /*02a0*/  LDCU UR5, c[0x0][0x3ac] ;  /* 0x00007580ff0577ac */ /* 0x000e620008000800 */
[----:B------:R-:W-:Y:S02]  /*02b0*/  IADD3 R3, PT, PT, R10, -0x1, RZ ;  /* 0xffffffff0a037810 */ /* 0x000fe40007ffe0ff */
[----:B------:R-:W-:Y:S01]  /*02c0*/  IADD3 R0, PT, PT, -R19, R0, RZ ;  /* 0x0000000013007210 */ /* 0x000fe20007ffe1ff */
[----:B------:R-:W2:Y:S03]  /*02d0*/  LDCU UR8, c[0x0][0x390] ;  /* 0x00007200ff0877ac */ /* 0x000ea60008000800 */
[----:B------:R-:W-:Y:S01]  /*02e0*/  ISETP.GT.U32.AND P0, PT, R0, R3, PT ;  /* 0x000000030000720c */ /* 0x000fe20003f04070 */
[----:B------:R-:W-:Y:S01]  /*02f0*/  HFMA2 R0, -RZ, RZ, 0, 0 ;  /* 0x00000000ff007431 */ /* 0x000fe200000001ff */
[----:B------:R-:W-:-:S11]  /*0300*/  UMOV UR4, URZ ;  /* 0x000000ff00047c82 */ /* 0x000fd60008000000 */
.L_x_3:
[----:B-12---:R-:W-:Y:S05]  /*0310*/  @!P0 EXIT ;  /* 0x000000000000894d */ /* 0x006fea0003800000 */
[----:B------:R-:W-:-:S05]  /*0320*/  IADD3 R3, PT, PT, R19, UR4, RZ ;  /* 0x0000000413037c10 */ /* 0x000fca000fffe0ff */
[----:B------:R-:W-:-:S04]  /*0330*/  IMAD R3, R3, UR5, R2 ;  /* 0x0000000503037c24 */ /* 0x000fc8000f8e0202 */
[----:B0-----:R-:W-:-:S06]  /*0340*/  IMAD.WIDE R10, R3, 0x4, R8 ;  /* 0x00000004030a7825 */ /* 0x001fcc00078e0208 */
[----:B------:R-:W2:Y:S01]  /*0350*/  LDG.E.CONSTANT R11, desc[UR6][R10.64] ;  /* 0x000000060a0b7981 */ /* 0x000ea2000c1e9900 */
[----:B------:R-:W-:-:S04]  /*0360*/  UIADD3 UR4, UPT, UPT, UR4, 0x1, URZ ;  /* 0x0000000104047890 */ /* 0x000fc8000fffe0ff */
[----:B------:R-:W-:Y:S01]  /*0370*/  UISETP.NE.AND UP0, UPT, UR4, UR8, UPT ;  /* 0x000000080400728c */ /* 0x000fe2000bf05270 */
[----:B--2---:R-:W-:-:S08]  /*0380*/  FADD R0, R11, R0 ;  /* 0x000000000b007221 */ /* 0x004fd00000000000 */
[----:B------:R-:W-:Y:S05]  /*0390*/  BRA.U UP0, `(.L_x_3) ;  /* 0xfffffffd00dc7547 */ /* 0x000fea000b83ffff */
[----:B------:R-:W-:-:S04]  /*03a0*/  I2FP.F32.U32 R4, UR8 ;  /* 0x0000000800047c45 */ /* 0x000fc80008201000 */
[----:B------:R-:W0:Y:S08]  /*03b0*/  MUFU.RCP R3, R4 ;  /* 0x0000000400037308 */ /* 0x000e300000001000 */
[----:B------:R-:W1:Y:S01]  /*03c0*/  FCHK P0, R0, R4 ;  /* 0x0000000400007302 */ /* 0x000e620000000000 */
[----:B0-----:R-:W-:-:S04]  /*03d0*/  FFMA R6, -R4, R3, 1 ;  /* 0x3f80000004067423 */ /* 0x001fc80000000103 */
[----:B------:R-:W-:-:S04]  /*03e0*/  FFMA R3, R3, R6, R3 ;  /* 0x0000000603037223 */ /* 0x000fc80000000003 */
[----:B------:R-:W-:-:S04]  /*03f0*/  FFMA R6, R0, R3, RZ ;  /* 0x0000000300067223 */ /* 0x000fc800000000ff */
[----:B------:R-:W-:-:S04]  /*0400*/  FFMA R8, -R4, R6, R0 ;  /* 0x0000000604087223 */ /* 0x000fc80000000100 */
[----:B------:R-:W-:Y:S01]  /*0410*/  FFMA R29, R3, R8, R6 ;  /* 0x00000008031d7223 */ /* 0x000fe20000000006 */
[----:B-1----:R-:W-:Y:S06]  /*0420*/  @!P0 BRA `(.L_x_4) ;  /* 0x0000000000108947 */ /* 0x002fec0003800000 */
[----:B------:R-:W-:Y:S02]  /*0430*/  MOV R3, R0 ;  /* 0x0000000000037202 */ /* 0x000fe40000000f00 */
[----:B------:R-:W-:-:S07]  /*0440*/  MOV R6, 0x460 ;  /* 0x0000046000067802 */ /* 0x000fce0000000f00 */
[----:B------:R-:W-:Y:S05]  /*0450*/  CALL.REL.NOINC `($__internal_0_$__cuda_sm3x_div_rn_noftz_f32_slowpath) ;  /* 0x0000001800987944 */ /* 0x000fea0003c00000 */
[----:B------:R-:W-:-:S07]  /*0460*/  MOV R29, R3 ;  /* 0x00000003001d7202 */ /* 0x000fce0000000f00 */
.L_x_4:
[----:B------:R-:W0:Y:S01]  /*0470*/  LDC.64 R8, c[0x0][0x390] ;  /* 0x0000e400ff087b82 */ /* 0x000e220000000a00 */
[----:B------:R-:W1:Y:S01]  /*0480*/  LDCU UR4, c[0x0][0x390] ;  /* 0x00007200ff0477ac */ /* 0x000e620008000800 */
[----:B------:R-:W-:Y:S02]  /*0490*/  MOV R17, R29 ;  /* 0x0000001d00117202 */ /* 0x000fe40000000f00 */
[----:B0-----:R-:W-:Y:S01]  /*04a0*/  ISETP.GE.AND P0, PT, R8, 0x2, PT ;  /* 0x000000020800780c */ /* 0x001fe20003f06270 */
[----:B------:R-:W-:-:S12]  /*04b0*/  FADD R0, -R9, 1 ;  /* 0x3f80000009007421 */ /* 0x000fd80000000100 */
[----:B-1----:R-:W-:Y:S05]  /*04c0*/  @!P0 BRA `(.L_x_5) ;  /* 0x00000000005c8947 */ /* 0x002fea0003800000 */
[----:B------:R-:W0:Y:S01]  /*04d0*/  LDCU UR5, c[0x0][0x3b0] ;  /* 0x00007600ff0577ac */ /* 0x000e220008000800 */
[----:B------:R-:W1:Y:S01]  /*04e0*/  LDC.64 R10, c[0x0][0x380] ;  /* 0x0000e000ff0a7b82 */ /* 0x000e620000000a00 */
[----:B------:R-:W-:Y:S02]  /*04f0*/  IADD3 R3, PT, PT, R8, -0x2, RZ ;  /* 0xfffffffe08037810 */ /* 0x000fe40007ffe0ff */
[----:B------:R-:W-:Y:S01]  /*0500*/  MOV R29, R17 ;  /* 0x00000011001d7202 */ /* 0x000fe20000000f00 */
[----:B------:R-:W2:Y:S04]  /*0510*/  LDCU UR8, c[0x0][0x3ac] ;  /* 0x00007580ff0877ac */ /* 0x000ea80008000800 */
[----:B------:R-:W3:Y:S01]  /*0520*/  LDC.64 R12, c[0x0][0x390] ;  /* 0x0000e400ff0c7b82 */ /* 0x000ee20000000a00 */
[----:B0-----:R-:W-:Y:S01]  /*0530*/  VIMNMX R6, PT, PT, R5, UR5, !PT ;  /* 0x0000000505067c48 */ /* 0x001fe2000ffe0100 */
[----:B------:R-:W-:-:S03]  /*0540*/  UMOV UR5, 0x1 ;  /* 0x0000000100057882 */ /* 0x000fc60000000000 */
[----:B------:R-:W-:-:S04]  /*0550*/  IADD3 R6, PT, PT, -R5, R6, RZ ;  /* 0x0000000605067210 */ /* 0x000fc80007ffe1ff */
[----:B--2---:R-:W-:-:S13]  /*0560*/  ISETP.GT.U32.AND P0, PT, R6, R3, PT ;  /* 0x000000030600720c */ /* 0x004fda0003f04070 */
.L_x_6:
[----:B------:R-:W-:Y:S05]  /*0570*/  @!P0 EXIT ;  /* 0x000000000000894d */ /* 0x000fea0003800000 */
[----:B------:R-:W-:-:S05]  /*0580*/  IADD3 R3, PT, PT, R19, UR4, RZ ;  /* 0x0000000413037c10 */ /* 0x000fca000fffe0ff */
[----:B------:R-:W-:-:S04]  /*0590*/  IMAD R3, R3, UR8, R2 ;  /* 0x0000000803037c24 */ /* 0x000fc8000f8e0202 */
[----:B-1----:R-:W-:-:S06]  /*05a0*/  IMAD.WIDE.U32 R14, R3, 0x4, R10 ;  /* 0x00000004030e7825 */ /* 0x002fcc00078e000a */
[----:B------:R-:W2:Y:S01]  /*05b0*/  LDG.E.CONSTANT R14, desc[UR6][R14.64] ;  /* 0x000000060e0e7981 */ /* 0x000ea2000c1e9900 */
[----:B------:R-:W-:Y:S01]  /*05c0*/  UIADD3 UR5, UPT, UPT, UR5, 0x1, URZ ;  /* 0x0000000105057890 */ /* 0x000fe2000fffe0ff */
[----:B---3--:R-:W-:Y:S01]  /*05d0*/  MOV R8, R12 ;  /* 0x0000000c00087202 */ /* 0x008fe20000000f00 */
[----:B------:R-:W-:-:S04]  /*05e0*/  UIADD3 UR4, UPT, UPT, UR4, 0x1, URZ ;  /* 0x0000000104047890 */ /* 0x000fc8000fffe0ff */
[----:B------:R-:W-:Y:S01]  /*05f0*/  ISETP.NE.AND P1, PT, R8, UR5, PT ;  /* 0x0000000508007c0c */ /* 0x000fe2000bf25270 */
[----:B--2---:R-:W-:-:S04]  /*0600*/  FMUL R6, R14, R13 ;  /* 0x0000000d0e067220 */ /* 0x004fc80000400000 */
[----:B------:R-:W-:-:S04]  /*0610*/  FFMA R29, R29, R0, R6 ;  /* 0x000000001d1d7223 */ /* 0x000fc80000000006 */
[----:B------:R-:W-:-:S04]  /*0620*/  FADD R17, R29, R17 ;  /* 0x000000111d117221 */ /* 0x000fc80000000000 */
[----:B------:R-:W-:Y:S05]  /*0630*/  @P1 BRA `(.L_x_6) ;  /* 0xfffffffc00cc1947 */ /* 0x000fea000383ffff */
.L_x_5:
[----:B------:R-:W0:Y:S01]  /*0640*/  MUFU.RCP R3, R4 ;  /* 0x0000000400037308 */ /* 0x000e220000001000 */
[----:B------:R-:W-:-:S07]  /*0650*/  ISETP.GE.AND P2, PT, R8, 0x2, PT ;  /* 0x000000020800780c */ /* 0x000fce0003f46270 */
        /* <DEDUP_REMOVED lines=11> */
.L_x_7:
[----:B------:R-:W-:Y:S01]  /*0710*/  MOV R5, R27 ;  /* 0x0000001b00057202 */ /* 0x000fe20000000f00 */
[----:B------:R-:W-:Y:S06]  /*0720*/  @!P2 BRA `(.L_x_8) ;  /* 0x000000000068a947 */ /* 0x000fec0003800000 */
[----:B------:R-:W0:Y:S01]  /*0730*/  LDCU UR8, c[0x0][0x3b0] ;  /* 0x00007600ff0877ac */ /* 0x000e220008000800 */
[----:B------:R-:W1:Y:S01]  /*0740*/  LDC.64 R8, c[0x0][0x380] ;  /* 0x0000e000ff087b82 */ /* 0x000e620000000a00 */
[----:B------:R-:W-:Y:S01]  /*0750*/  IADD3 R3, PT, PT, R19, UR4, RZ ;  /* 0x0000000413037c10 */ /* 0x000fe2000fffe0ff */
[----:B------:R-:W2:Y:S01]  /*0760*/  LDCU UR5, c[0x0][0x390] ;  /* 0x00007200ff0577ac */ /* 0x000ea20008000800 */
[----:B------:R-:W-:Y:S01]  /*0770*/  MOV R27, R5 ;  /* 0x00000005001b7202 */ /* 0x000fe20000000f00 */
[----:B------:R-:W3:Y:S01]  /*0780*/  LDCU UR9, c[0x0][0x3ac] ;  /* 0x00007580ff0977ac */ /* 0x000ee20008000800 */
[----:B------:R-:W4:Y:S01]  /*0790*/  LDCU.64 UR10, c[0x0][0x390] ;  /* 0x00007200ff0a77ac */ /* 0x000f220008000a00 */
[----:B0-----:R-:W-:Y:S01]  /*07a0*/  VIMNMX R6, PT, PT, R3, UR8, !PT ;  /* 0x0000000803067c48 */ /* 0x001fe2000ffe0100 */
[----:B--2---:R-:W-:-:S03]  /*07b0*/  UIADD3 UR5, UPT, UPT, UR5, -0x2, URZ ;  /* 0xfffffffe05057890 */ /* 0x004fc6000fffe0ff */
[----:B------:R-:W-:-:S04]  /*07c0*/  IADD3 R6, PT, PT, -R3, R6, RZ ;  /* 0x0000000603067210 */ /* 0x000fc80007ffe1ff */
[----:B------:R-:W-:Y:S01]  /*07d0*/  ISETP.GT.U32.AND P0, PT, R6, UR5, PT ;  /* 0x0000000506007c0c */ /* 0x000fe2000bf04070 */
[----:B---34-:R-:W-:-:S12]  /*07e0*/  UMOV UR5, 0x1 ;  /* 0x0000000100057882 */ /* 0x018fd80000000000 */
.L_x_9:
[----:B------:R-:W-:Y:S05]  /*07f0*/  @!P0 EXIT ;  /* 0x000000000000894d */ /* 0x000fea0003800000 */
[----:B------:R-:W-:-:S05]  /*0800*/  IADD3 R3, PT, PT, R19, UR4, RZ ;  /* 0x0000000413037c10 */ /* 0x000fca000fffe0ff */
[----:B------:R-:W-:-:S04]  /*0810*/  IMAD R3, R3, UR9, R2 ;  /* 0x0000000903037c24 */ /* 0x000fc8000f8e0202 */
[----:B-1----:R-:W-:-:S06]  /*0820*/  IMAD.WIDE.U32 R10, R3, 0x4, R8 ;  /* 0x00000004030a7825 */ /* 0x002fcc00078e0008 */
[----:B------:R-:W2:Y:S01]  /*0830*/  LDG.E.CONSTANT R10, desc[UR6][R10.64] ;  /* 0x000000060a0a7981 */ /* 0x000ea2000c1e9900 */
[----:B------:R-:W-:Y:S02]  /*0840*/  UIADD3 UR5, UPT, UPT, UR5, 0x1, URZ ;  /* 0x0000000105057890 */ /* 0x000fe4000fffe0ff */
[----:B------:R-:W-:Y:S02]  /*0850*/  UIADD3 UR4, UPT, UPT, UR4, 0x1, URZ ;  /* 0x0000000104047890 */ /* 0x000fe4000fffe0ff */
[----:B------:R-:W-:Y:S01]  /*0860*/  UISETP.NE.AND UP0, UPT, UR5, UR10, UPT ;  /* 0x0000000a0500728c */ /* 0x000fe2000bf05270 */
[----:B--2---:R-:W-:-:S04]  /*0870*/  FMUL R6, R10, UR11 ;  /* 0x0000000b0a067c20 */ /* 0x004fc80008400000 */
[----:B------:R-:W-:-:S04]  /*0880*/  FFMA R29, R29, R0, R6 ;  /* 0x000000001d1d7223 */ /* 0x000fc80000000006 */
[----:B------:R-:W-:-:S04]  /*0890*/  FMUL R6, R29, UR11 ;  /* 0x0000000b1d067c20 */ /* 0x000fc80008400000 */
[----:B------:R-:W-:-:S04]  /*08a0*/  FFMA R27, R27, R0, R6 ;  /* 0x000000001b1b7223 */ /* 0x000fc80000000006 */
[----:B------:R-:W-:Y:S01]  /*08b0*/  FADD R5, R27, R5 ;  /* 0x000000051b057221 */ /* 0x000fe20000000000 */
[----:B------:R-:W-:Y:S06]  /*08c0*/  BRA.U UP0, `(.L_x_9) ;  /* 0xfffffffd00c87547 */ /* 0x000fec000b83ffff */
.L_x_8:
[----:B------:R-:W0:Y:S01]  /*08d0*/  MUFU.RCP R3, R4 ;  /* 0x0000000400037308 */ /* 0x000e220000001000 */
[----:B------:R-:W1:Y:S07]  /*08e0*/  LDCU UR5, c[0x0][0x390] ;  /* 0x00007200ff0577ac */ /* 0x000e6e0008000800 */
[----:B------:R-:W2:Y:S01]  /*08f0*/  FCHK P0, R5, R4 ;  /* 0x0000000405007302 */ /* 0x000ea20000000000 */
[----:B0-----:R-:W-:Y:S01]  /*0900*/  FFMA R6, -R4, R3, 1 ;  /* 0x3f80000004067423 */ /* 0x001fe20000000103 */
[----:B-1----:R-:W-:-:S03]  /*0910*/  UISETP.GE.AND UP0, UPT, UR5, 0x2, UPT ;  /* 0x000000020500788c */ /* 0x002fc6000bf06270 */
[----:B------:R-:W-:-:S04]  /*0920*/  FFMA R3, R3, R6, R3 ;  /* 0x0000000603037223 */ /* 0x000fc80000000003 */
[----:B------:R-:W-:-:S04]  /*0930*/  FFMA R6, R3, R5, RZ ;  /* 0x0000000503067223 */ /* 0x000fc800000000ff */
[----:B------:R-:W-:-:S04]  /*0940*/  FFMA R9, -R4, R6, R5 ;  /* 0x0000000604097223 */ /* 0x000fc80000000105 */
[----:B------:R-:W-:Y:S01]  /*0950*/  FFMA R20, R3, R9, R6 ;  /* 0x0000000903147223 */ /* 0x000fe20000000006 */
[----:B--2---:R-:W-:Y:S06]  /*0960*/  @!P0 BRA `(.L_x_10) ;  /* 0x0000000000108947 */ /* 0x004fec0003800000 */
[----:B------:R-:W-:Y:S02]  /*0970*/  MOV R3, R5 ;  /* 0x0000000500037202 */ /* 0x000fe40000000f00 */
[----:B------:R-:W-:-:S07]  /*0980*/  MOV R6, 0x9a0 ;  /* 0x000009a000067802 */ /* 0x000fce0000000f00 */
[----:B------:R-:W-:Y:S05]  /*0990*/  CALL.REL.NOINC `($__internal_0_$__cuda_sm3x_div_rn_noftz_f32_slowpath) ;  /* 0x0000001400487944 */ /* 0x000fea0003c00000 */
[----:B------:R-:W-:-:S07]  /*09a0*/  MOV R20, R3 ;  /* 0x0000000300147202 */ /* 0x000fce0000000f00 */
.L_x_10:
[----:B------:R-:W-:Y:S01]  /*09b0*/  MOV R5, R20 ;  /* 0x0000001400057202 */ /* 0x000fe20000000f00 */
[----:B------:R-:W-:Y:S06]  /*09c0*/  BRA.U !UP0, `(.L_x_11) ;  /* 0x0000000108707547 */ /* 0x000fec000b800000 */
        /* <DEDUP_REMOVED lines=12> */
.L_x_12:
        /* <DEDUP_REMOVED lines=12> */
[----:B------:R-:W-:-:S04]  /*0b50*/  FMUL R3, R27, UR11 ;  /* 0x0000000b1b037c20 */ /* 0x000fc80008400000 */
[----:B------:R-:W-:-:S04]  /*0b60*/  FFMA R20, R20, R0, R3 ;  /* 0x0000000014147223 */ /* 0x000fc80000000003 */
[----:B------:R-:W-:Y:S01]  /*0b70*/  FADD R5, R20, R5 ;  /* 0x0000000514057221 */ /* 0x000fe20000000000 */
[----:B------:R-:W-:Y:S06]  /*0b80*/  BRA.U UP0, `(.L_x_12) ;  /* 0xfffffffd00c07547 */ /* 0x000fec000b83ffff */
.L_x_11:
        /* <DEDUP_REMOVED lines=14> */
.L_x_13:
        /* <DEDUP_REMOVED lines=14> */
.L_x_15:
        /* <DEDUP_REMOVED lines=14> */
[----:B------:R-:W-:-:S04]  /*0e30*/  FMUL R6, R20, UR11 ;  /* 0x0000000b14067c20 */ /* 0x000fc80008400000 */
[----:B------:R-:W-:-:S04]  /*0e40*/  FFMA R23, R23, R0, R6 ;  /* 0x0000000017177223 */ /* 0x000fc80000000006 */
[----:B------:R-:W-:Y:S01]  /*0e50*/  FADD R5, R23, R5 ;  /* 0x0000000517057221 */ /* 0x000fe20000000000 */
[----:B------:R-:W-:Y:S06]  /*0e60*/  BRA.U UP0, `(.L_x_15) ;  /* 0xfffffffd00b87547 */ /* 0x000fec000b83ffff */
.L_x_14:
        /* <DEDUP_REMOVED lines=14> */
.L_x_16:
        /* <DEDUP_REMOVED lines=14> */
.L_x_18:
        /* <DEDUP_REMOVED lines=20> */
.L_x_17:
        /* <DEDUP_REMOVED lines=12> */
.L_x_19:
[----:B------:R-:W0:Y:S01]  /*1230*/  LDCU.64 UR8, c[0x0][0x398] ;  /* 0x00007300ff0877ac */ /* 0x000e220008000a00 */
[----:B------:R-:W1:Y:S01]  /*1240*/  LDC.64 R4, c[0x0][0x3b8] ;  /* 0x0000ee00ff047b82 */ /* 0x000e620000000a00 */
[----:B------:R-:W-:Y:S01]  /*1250*/  IADD3 R15, PT, PT, R19, UR4, RZ ;  /* 0x00000004130f7c10 */ /* 0x000fe2000fffe0ff */
[----:B------:R-:W2:Y:S01]  /*1260*/  LDCU UR12, c[0x0][0x3b0] ;  /* 0x00007600ff0c77ac */ /* 0x000ea20008000800 */
[----:B------:R-:W3:Y:S01]  /*1270*/  LDCU UR5, c[0x0][0x3ac] ;  /* 0x00007580ff0577ac */ /* 0x000ee20008000800 */
[----:B------:R-:W4:Y:S01]  /*1280*/  LDCU.64 UR10, c[0x0][0x3a0] ;  /* 0x00007400ff0a77ac */ /* 0x000f220008000a00 */
[----:B0-----:R-:W-:Y:S01]  /*1290*/  FMUL R6, R25, UR9 ;  /* 0x0000000919067c20 */ /* 0x001fe20008400000 */
[----:B--2---:R-:W-:-:S03]  /*12a0*/  MOV R12, UR12 ;  /* 0x0000000c000c7c02 */ /* 0x004fc60008000f00 */
[----:B------:R-:W-:Y:S01]  /*12b0*/  FFMA R6, R21, UR8, R6 ;  /* 0x0000000815067c23 */ /* 0x000fe20008000006 */
[----:B---3--:R-:W-:Y:S02]  /*12c0*/  MOV R22, UR5 ;  /* 0x0000000500167c02 */ /* 0x008fe40008000f00 */
[----:B------:R-:W-:Y:S01]  /*12d0*/  ISETP.GE.AND P0, PT, R15, R12, PT ;  /* 0x0000000c0f00720c */ /* 0x000fe20003f06270 */
[----:B----4-:R-:W-:Y:S02]  /*12e0*/  FFMA R3, R23, UR10, R6 ;  /* 0x0000000a17037c23 */ /* 0x010fe40008000006 */
[----:B------:R-:W-:Y:S02]  /*12f0*/  IMAD R9, R7, R22, R2 ;  /* 0x0000001607097224 */ /* 0x000fe400078e0202 */
[----:B------:R-:W-:Y:S02]  /*1300*/  FFMA R3, R20, UR11, R3 ;  /* 0x0000000b14037c23 */ /* 0x000fe40008000003 */
[----:B-1----:R-:W-:-:S05]  /*1310*/  IMAD.WIDE.U32 R4, R9, 0x4, R4 ;  /* 0x0000000409047825 */ /* 0x002fca00078e0004 */
[----:B------:R0:W-:Y:S01]  /*1320*/  STG.E desc[UR6][R4.64], R3 ;  /* 0x0000000304007986 */ /* 0x0001e2000c101906 */
[----:B------:R-:W-:Y:S05]  /*1330*/  @P0 EXIT ;  /* 0x000000000000094d */ /* 0x000fea0003800000 */
[----:B0-----:R-:W-:Y:S02]  /*1340*/  IADD3 R3, PT, PT, -R15, R12, RZ ;  /* 0x0000000c0f037210 */ /* 0x001fe40007ffe1ff */
[----:B------:R-:W-:Y:S02]  /*1350*/  MOV R18, UR4 ;  /* 0x0000000400127c02 */ /* 0x000fe40008000f00 */
[----:B------:R-:W-:-:S13]  /*1360*/  LOP3.LUT P0, R13, R3, 0x3, RZ, 0xc0, !PT ;  /* 0x00000003030d7812 */ /* 0x000fda000780c0ff */
[----:B------:R-:W-:Y:S05]  /*1370*/  @!P0 BRA `(.L_x_20) ;  /* 0x0000000000b08947 */ /* 0x000fea0003800000 */
[----:B------:R-:W0:Y:S01]  /*1380*/  LDC R3, c[0x0][0x3ac] ;  /* 0x0000eb00ff037b82 */ /* 0x000e220000000800 */
[-C--:B------:R-:W-:Y:S01]  /*1390*/  IMAD R5, R7, R22.reuse, R22 ;  /* 0x0000001607057224 */ /* 0x080fe200078e0216 */
[----:B------:R-:W-:Y:S01]  /*13a0*/  IADD3 R13, PT, PT, -R13, RZ, RZ ;  /* 0x000000ff0d0d7210 */ /* 0x000fe20007ffe1ff */
[----:B------:R-:W-:Y:S01]  /*13b0*/  IMAD R17, R15, R22, R2 ;  /* 0x000000160f117224 */ /* 0x000fe200078e0202 */
[----:B------:R-:W-:Y:S01]  /*13c0*/  IADD3 R14, PT, PT, R7, 0x1, RZ ;  /* 0x00000001070e7810 */ /* 0x000fe20007ffe0ff */
[----:B------:R-:W1:Y:S01]  /*13d0*/  LDCU UR5, c[0x0][0x394] ;  /* 0x00007280ff0577ac */ /* 0x000e620008000800 */
[----:B------:R-:W-:Y:S02]  /*13e0*/  MOV R18, UR4 ;  /* 0x0000000400127c02 */ /* 0x000fe40008000f00 */
[----:B------:R-:W2:Y:S01]  /*13f0*/  LDC R12, c[0x0][0x3b0] ;  /* 0x0000ec00ff0c7b82 */ /* 0x000ea20000000800 */
[----:B------:R-:W-:-:S07]  /*1400*/  IADD3 R16, PT, PT, R5, R2, RZ ;  /* 0x0000000205107210 */ /* 0x000fce0007ffe0ff */
[----:B------:R-:W3:Y:S02]  /*1410*/  LDC.64 R10, c[0x0][0x380] ;  /* 0x0000e000ff0a7b82 */ /* 0x000ee40000000a00 */
.L_x_21:
[----:B---3--:R-:W-:-:S06]  /*1420*/  IMAD.WIDE.U32 R4, R17, 0x4, R10 ;  /* 0x0000000411047825 */ /* 0x008fcc00078e000a */
[----:B------:R-:W1:Y:S01]  /*1430*/  LDG.E.CONSTANT R4, desc[UR6][R4.64] ;  /* 0x0000000604047981 */ /* 0x000e62000c1e9900 */
[----:B--2---:R-:W-:Y:S02]  /*1440*/  ISETP.GE.AND P0, PT, R14, R12, PT ;  /* 0x0000000c0e00720c */ /* 0x004fe40003f06270 */
[----:B------:R-:W-:Y:S02]  /*1450*/  IADD3 R13, PT, PT, R13, 0x1, RZ ;  /* 0x000000010d0d7810 */ /* 0x000fe40007ffe0ff */
[----:B0-----:R-:W-:Y:S02]  /*1460*/  MOV R22, R3 ;  /* 0x0000000300167202 */ /* 0x001fe40000000f00 */
[----:B------:R-:W-:Y:S02]  /*1470*/  IADD3 R18, PT, PT, R18, 0x1, RZ ;  /* 0x0000000112127810 */ /* 0x000fe40007ffe0ff */
[----:B------:R-:W-:Y:S02]  /*1480*/  IADD3 R15, PT, PT, R15, 0x1, RZ ;  /* 0x000000010f0f7810 */ /* 0x000fe40007ffe0ff */
[----:B------:R-:W-:Y:S01]  /*1490*/  IADD3 R17, PT, PT, R17, R22, RZ ;  /* 0x0000001611117210 */ /* 0x000fe20007ffe0ff */
[----:B-1----:R-:W-:-:S02]  /*14a0*/  FMUL R7, R4, UR5 ;  /* 0x0000000504077c20 */ /* 0x002fc40008400000 */
[----:B------:R-:W0:Y:S02]  /*14b0*/  @!P0 LDC.64 R4, c[0x0][0x398] ;  /* 0x0000e600ff048b82 */ /* 0x000e240000000a00 */
        /* <DEDUP_REMOVED lines=8> */
[----:B------:R-:W-:Y:S02]  /*1540*/  FFMA R25, R0, R25, R6 ;  /* 0x0000001900197223 */ /* 0x000fe40000000006 */
[----:B------:R-:W1:Y:S02]  /*1550*/  @!P0 LDC.64 R6, c[0x0][0x3a0] ;  /* 0x0000e800ff068b82 */ /* 0x000e640000000a00 */
[----:B------:R-:W-:-:S04]  /*1560*/  FMUL R8, R25, UR5 ;  /* 0x0000000519087c20 */ /* 0x000fc80008400000 */
[----:B------:R-:W-:Y:S02]  /*1570*/  FFMA R21, R21, R0, R8 ;  /* 0x0000000015157223 */ /* 0x000fe40000000008 */
[----:B------:R-:W2:Y:S02]  /*1580*/  @!P0 LDC.64 R8, c[0x0][0x3b8] ;  /* 0x0000ee00ff088b82 */ /* 0x000ea40000000a00 */
[----:B0-----:R-:W-:-:S04]  /*1590*/  @!P0 FMUL R4, R21, R4 ;  /* 0x0000000415048220 */ /* 0x001fc80000400000 */
[----:B------:R-:W-:-:S04]  /*15a0*/  @!P0 FFMA R4, R25, R5, R4 ;  /* 0x0000000519048223 */ /* 0x000fc80000000004 */
[----:B-1----:R-:W-:-:S04]  /*15b0*/  @!P0 FFMA R5, R23, R6, R4 ;  /* 0x0000000617058223 */ /* 0x002fc80000000004 */
[----:B------:R-:W-:Y:S01]  /*15c0*/  @!P0 FFMA R5, R20, R7, R5 ;  /* 0x0000000714058223 */ /* 0x000fe20000000005 */
[----:B------:R-:W-:Y:S01]  /*15d0*/  MOV R7, R14 ;  /* 0x0000000e00077202 */ /* 0x000fe20000000f00 */
[----:B--2---:R-:W-:-:S03]  /*15e0*/  @!P0 IMAD.WIDE.U32 R8, R16, 0x4, R8 ;  /* 0x0000000410088825 */ /* 0x004fc600078e0008 */
[----:B------:R-:W-:Y:S02]  /*15f0*/  IADD3 R14, PT, PT, R7, 0x1, RZ ;  /* 0x00000001070e7810 */ /* 0x000fe40007ffe0ff */
[----:B------:R-:W-:Y:S01]  /*1600*/  IADD3 R16, PT, PT, R16, R22, RZ ;  /* 0x0000001610107210 */ /* 0x000fe20007ffe0ff */
[----:B------:R4:W-:Y:S01]  /*1610*/  @!P0 STG.E desc[UR6][R8.64], R5 ;  /* 0x0000000508008986 */ /* 0x0009e2000c101906 */
[----:B------:R-:W-:-:S13]  /*1620*/  ISETP.NE.AND P0, PT, R13, RZ, PT ;  /* 0x000000ff0d00720c */ /* 0x000fda0003f05270 */
[----:B----4-:R-:W-:Y:S05]  /*1630*/  @P0 BRA `(.L_x_21) ;  /* 0xfffffffc00780947 */ /* 0x010fea000383ffff */
.L_x_20:
[----:B------:R-:W-:-:S04]  /*1640*/  IADD3 R12, PT, PT, R19, UR4, -R12 ;  /* 0x00000004130c7c10 */ /* 0x000fc8000fffe80c */
[----:B------:R-:W-:-:S13]  /*1650*/  ISETP.GT.U32.AND P0, PT, R12, -0x4, PT ;  /* 0xfffffffc0c00780c */ /* 0x000fda0003f04070 */
[----:B------:R-:W-:Y:S05]  /*1660*/  @P0 EXIT ;  /* 0x000000000000094d */ /* 0x000fea0003800000 */
[C---:B------:R-:W-:Y:S01]  /*1670*/  IADD3 R9, PT, PT, R7.reuse, 0x4, RZ ;  /* 0x0000000407097810 */ /* 0x040fe20007ffe0ff */
[----:B------:R-:W0:Y:S01]  /*1680*/  LDCU UR4, c[0x0][0x394] ;  /* 0x00007280ff0477ac */ /* 0x000e220008000800 */
[----:B------:R-:W-:Y:S02]  /*1690*/  IADD3 R11, PT, PT, R7, 0x3, RZ ;  /* 0x00000003070b7810 */ /* 0x000fe40007ffe0ff */
[----:B------:R-:W-:Y:S01]  /*16a0*/  IADD3 R3, PT, PT, R19, R18, RZ ;  /* 0x0000001213037210 */ /* 0x000fe20007ffe0ff */
[-CC-:B------:R-:W-:Y:S01]  /*16b0*/  IMAD R4, R9, R22.reuse, R2.reuse ;  /* 0x0000001609047224 */ /* 0x180fe200078e0202 */
[----:B------:R-:W-:Y:S01]  /*16c0*/  IADD3 R5, PT, PT, R7, 0x2, RZ ;  /* 0x0000000207057810 */ /* 0x000fe20007ffe0ff */
[-C--:B------:R-:W-:Y:S01]  /*16d0*/  IMAD R6, R11, R22.reuse, R2 ;  /* 0x000000160b067224 */ /* 0x080fe200078e0202 */
[----:B------:R-:W-:Y:S01]  /*16e0*/  IADD3 R9, PT, PT, R3, 0x2, RZ ;  /* 0x0000000203097810 */ /* 0x000fe20007ffe0ff */
[-CC-:B------:R-:W-:Y:S01]  /*16f0*/  IMAD R7, R7, R22.reuse, R22.reuse ;  /* 0x0000001607077224 */ /* 0x180fe200078e0216 */
[C---:B------:R-:W-:Y:S01]  /*1700*/  IADD3 R13, PT, PT, R3.reuse, 0x3, RZ ;  /* 0x00000003030d7810 */ /* 0x040fe20007ffe0ff */
[----:B------:R-:W-:-:S02]  /*1710*/  IMAD R11, R3, R22, R22 ;  /* 0x00000016030b7224 */ /* 0x000fc400078e0216 */
[--C-:B------:R-:W-:Y:S01]  /*1720*/  IMAD R8, R9, R22, R2.reuse ;  /* 0x0000001609087224 */ /* 0x100fe200078e0202 */
[----:B------:R-:W-:Y:S01]  /*1730*/  IADD3 R7, PT, PT, R7, R2, RZ ;  /* 0x0000000207077210 */ /* 0x000fe20007ffe0ff */
[--C-:B------:R-:W-:Y:S01]  /*1740*/  IMAD R9, R13, R22, R2.reuse ;  /* 0x000000160d097224 */ /* 0x100fe200078e0202 */
[----:B------:R-:W-:Y:S01]  /*1750*/  IADD3 R11, PT, PT, R11, R2, RZ ;  /* 0x000000020b0b7210 */ /* 0x000fe20007ffe0ff */
[----:B------:R-:W-:-:S07]  /*1760*/  IMAD R10, R5, R22, R2 ;  /* 0x00000016050a7224 */ /* 0x000fce00078e0202 */
.L_x_22:
[----:B------:R-:W1:Y:S08]  /*1770*/  LDC R13, c[0x0][0x3ac] ;  /* 0x0000eb00ff0d7b82 */ /* 0x000e700000000800 */
[----:B------:R-:W2:Y:S08]  /*1780*/  LDC.64 R16, c[0x0][0x380] ;  /* 0x0000e000ff107b82 */ /* 0x000eb00000000a00 */
[----:B------:R-:W3:Y:S01]  /*1790*/  LDC R12, c[0x0][0x3b0] ;  /* 0x0000ec00ff0c7b82 */ /* 0x000ee20000000800 */
[----:B-1----:R-:W-:-:S04]  /*17a0*/  IMAD R15, R13, R15, R2 ;  /* 0x0000000f0d0f7224 */ /* 0x002fc800078e0202 */
[----:B--2---:R-:W-:-:S06]  /*17b0*/  IMAD.WIDE.U32 R14, R15, 0x4, R16 ;  /* 0x000000040f0e7825 */ /* 0x004fcc00078e0010 */
[----:B------:R-:W0:Y:S02]  /*17c0*/  LDG.E.CONSTANT R14, desc[UR6][R14.64] ;  /* 0x000000060e0e7981 */ /* 0x000e24000c1e9900 */
[----:B0-----:R-:W-:-:S04]  /*17d0*/  FMUL R22, R14, UR4 ;  /* 0x000000040e167c20 */ /* 0x001fc80008400000 */
[----:B------:R-:W-:Y:S01]  /*17e0*/  FFMA R29, R0, R29, R22 ;  /* 0x0000001d001d7223 */ /* 0x000fe20000000016 */
[----:B------:R-:W-:-:S03]  /*17f0*/  IADD3 R22, PT, PT, R5, -0x1, RZ ;  /* 0xffffffff05167810 */ /* 0x000fc60007ffe0ff */
[----:B------:R-:W-:Y:S01]  /*1800*/  FMUL R24, R29, UR4 ;  /* 0x000000041d187c20 */ /* 0x000fe20008400000 */
[----:B---3--:R-:W-:-:S03]  /*1810*/  ISETP.GE.AND P0, PT, R22, R12, PT ;  /* 0x0000000c1600720c */ /* 0x008fc60003f06270 */
[----:B------:R-:W-:-:S04]  /*1820*/  FFMA R27, R0, R27, R24 ;  /* 0x0000001b001b7223 */ /* 0x000fc80000000018 */
[----:B------:R-:W-:-:S04]  /*1830*/  FMUL R22, R27, UR4 ;  /* 0x000000041b167c20 */ /* 0x000fc80008400000 */
[----:B------:R-:W-:Y:S02]  /*1840*/  FFMA R20, R0, R20, R22 ;  /* 0x0000001400147223 */ /* 0x000fe40000000016 */
[----:B------:R-:W0:Y:S02]  /*1850*/  @!P0 LDC.64 R14, c[0x0][0x398] ;  /* 0x0000e600ff0e8b82 */ /* 0x000e240000000a00 */
[----:B------:R-:W-:-:S04]  /*1860*/  FMUL R22, R20, UR4 ;  /* 0x0000000414167c20 */ /* 0x000fc80008400000 */
[----:B------:R-:W-:-:S04]  /*1870*/  FFMA R23, R0, R23, R22 ;  /* 0x0000001700177223 */ /* 0x000fc80000000016 */
[----:B------:R-:W-:-:S04]  /*1880*/  FMUL R22, R23, UR4 ;  /* 0x0000000417167c20 */ /* 0x000fc80008400000 */
[----:B------:R-:W-:-:S04]  /*1890*/  FFMA R25, R0, R25, R22 ;  /* 0x0000001900197223 */ /* 0x000fc80000000016 */
[----:B------:R-:W-:-:S04]  /*18a0*/  FMUL R22, R25, UR4 ;  /* 0x0000000419167c20 */ /* 0x000fc80008400000 */
[----:B------:R-:W-:-:S04]  /*18b0*/  FFMA R21, R21, R0, R22 ;  /* 0x0000000015157223 */ /* 0x000fc80000000016 */
[----:B0-----:R-:W-:-:S04]  /*18c0*/  @!P0 FMUL R14, R21, R14 ;  /* 0x0000000e150e8220 */ /* 0x001fc80000400000 */
[----:B------:R-:W-:Y:S02]  /*18d0*/  @!P0 FFMA R22, R25, R15, R14 ;  /* 0x0000000f19168223 */ /* 0x000fe4000000000e */
[----:B------:R-:W0:Y:S02]  /*18e0*/  @!P0 LDC.64 R14, c[0x0][0x3a0] ;  /* 0x0000e800ff0e8b82 */ /* 0x000e240000000a00 */
[----:B0-----:R-:W-:-:S04]  /*18f0*/  @!P0 FFMA R14, R23, R14, R22 ;  /* 0x0000000e170e8223 */ /* 0x001fc80000000016 */
[----:B------:R-:W-:Y:S02]  /*1900*/  @!P0 FFMA R22, R20, R15, R14 ;  /* 0x0000000f14168223 */ /* 0x000fe4000000000e */
[----:B------:R-:W0:Y:S02]  /*1910*/  @!P0 LDC.64 R14, c[0x0][0x3b8] ;  /* 0x0000ee00ff0e8b82 */ /* 0x000e240000000a00 */
[----:B0-----:R-:W-:-:S05]  /*1920*/  @!P0 IMAD.WIDE.U32 R14, R7, 0x4, R14 ;  /* 0x00000004070e8825 */ /* 0x001fca00078e000e */
[----:B------:R0:W-:Y:S02]  /*1930*/  @!P0 STG.E desc[UR6][R14.64], R22 ;  /* 0x000000160e008986 */ /* 0x0001e4000c101906 */
[----:B0-----:R-:W-:-:S05]  /*1940*/  IMAD.WIDE.U32 R14, R11, 0x4, R16 ;  /* 0x000000040b0e7825 */ /* 0x001fca00078e0010 */
[----:B------:R0:W2:Y:S01]  /*1950*/  LDG.E.CONSTANT R24, desc[UR6][R14.64] ;  /* 0x000000060e187981 */ /* 0x0000a2000c1e9900 */
[----:B------:R-:W-:-:S13]  /*1960*/  ISETP.GE.AND P0, PT, R5, R12, PT ;  /* 0x0000000c0500720c */ /* 0x000fda0003f06270 */
[----:B0-----:R-:W0:Y:S01]  /*1970*/  @!P0 LDC.64 R14, c[0x0][0x398] ;  /* 0x0000e600ff0e8b82 */ /* 0x001e220000000a00 */
        /* <DEDUP_REMOVED lines=21> */
[----:B------:R-:W2:Y:S01]  /*1ad0*/  LDG.E.CONSTANT R26, desc[UR6][R14.64] ;  /* 0x000000060e1a7981 */ /* 0x000ea2000c1e9900 */
[----:B------:R-:W-:-:S05]  /*1ae0*/  IMAD.WIDE.U32 R16, R9, 0x4, R16 ;  /* 0x0000000409107825 */ /* 0x000fca00078e0010 */
[----:B------:R-:W3:Y:S01]  /*1af0*/  LDG.E.CONSTANT R22, desc[UR6][R16.64] ;  /* 0x0000000610167981 */ /* 0x000ee2000c1e9900 */
[----:B------:R-:W-:Y:S02]  /*1b00*/  IADD3 R3, PT, PT, R3, 0x4, RZ ;  /* 0x0000000403037810 */ /* 0x000fe40007ffe0ff */
[----:B------:R-:W-:Y:S02]  /*1b10*/  IADD3 R18, PT, PT, R18, 0x4, RZ ;  /* 0x0000000412127810 */ /* 0x000fe40007ffe0ff */
[C---:B------:R-:W-:Y:S02]  /*1b20*/  LEA R8, R13.reuse, R8, 0x2 ;  /* 0x000000080d087211 */ /* 0x040fe400078e10ff */
[C---:B------:R-:W-:Y:S02]  /*1b30*/  LEA R9, R13.reuse, R9, 0x2 ;  /* 0x000000090d097211 */ /* 0x040fe400078e10ff */
[C---:B------:R-:W-:Y:S02]  /*1b40*/  LEA R11, R13.reuse, R11, 0x2 ;  /* 0x0000000b0d0b7211 */ /* 0x040fe400078e10ff */
[----:B------:R-:W-:-:S02]  /*1b50*/  LEA R7, R13, R7, 0x2 ;  /* 0x000000070d077211 */ /* 0x000fc400078e10ff */
[----:B------:R-:W-:Y:S01]  /*1b60*/  LEA R10, R13, R10, 0x2 ;  /* 0x0000000a0d0a7211 */ /* 0x000fe200078e10ff */
[----:B--2---:R-:W-:-:S04]  /*1b70*/  FMUL R26, R26, UR4 ;  /* 0x000000041a1a7c20 */ /* 0x004fc80008400000 */
[----:B------:R-:W-:Y:S01]  /*1b80*/  FFMA R29, R29, R0, R26 ;  /* 0x000000001d1d7223 */ /* 0x000fe2000000001a */
[----:B---3--:R-:W-:-:S03]  /*1b90*/  FMUL R22, R22, UR4 ;  /* 0x0000000416167c20 */ /* 0x008fc60008400000 */
[C---:B------:R-:W-:Y:S01]  /*1ba0*/  FMUL R26, R29.reuse, UR4 ;  /* 0x000000041d1a7c20 */ /* 0x040fe20008400000 */
[----:B------:R-:W-:-:S03]  /*1bb0*/  FFMA R29, R29, R0, R22 ;  /* 0x000000001d1d7223 */ /* 0x000fc60000000016 */
[----:B------:R-:W-:Y:S01]  /*1bc0*/  FFMA R27, R27, R0, R26 ;  /* 0x000000001b1b7223 */ /* 0x000fe2000000001a */
[----:B------:R-:W-:-:S03]  /*1bd0*/  IADD3 R26, PT, PT, R5, 0x1, RZ ;  /* 0x00000001051a7810 */ /* 0x000fc60007ffe0ff */
[----:B------:R-:W-:Y:S01]  /*1be0*/  FMUL R28, R27, UR4 ;  /* 0x000000041b1c7c20 */ /* 0x000fe20008400000 */
[----:B------:R-:W-:-:S03]  /*1bf0*/  ISETP.GE.AND P0, PT, R26, R12, PT ;  /* 0x0000000c1a00720c */ /* 0x000fc60003f06270 */
[----:B------:R-:W-:-:S04]  /*1c00*/  FFMA R20, R20, R0, R28 ;  /* 0x0000000014147223 */ /* 0x000fc8000000001c */
[----:B------:R-:W-:-:S04]  /*1c10*/  FMUL R14, R20, UR4 ;  /* 0x00000004140e7c20 */ /* 0x000fc80008400000 */
[----:B------:R-:W-:Y:S02]  /*1c20*/  FFMA R23, R23, R0, R14 ;  /* 0x0000000017177223 */ /* 0x000fe4000000000e */
[----:B------:R-:W0:Y:S02]  /*1c30*/  @!P0 LDC.64 R14, c[0x0][0x398] ;  /* 0x0000e600ff0e8b82 */ /* 0x000e240000000a00 */
[----:B------:R-:W-:-:S04]  /*1c40*/  FMUL R16, R23, UR4 ;  /* 0x0000000417107c20 */ /* 0x000fc80008400000 */
[----:B------:R-:W-:-:S04]  /*1c50*/  FFMA R25, R25, R0, R16 ;  /* 0x0000000019197223 */ /* 0x000fc80000000010 */
[----:B------:R-:W-:-:S04]  /*1c60*/  FMUL R16, R25, UR4 ;  /* 0x0000000419107c20 */ /* 0x000fc80008400000 */
[----:B------:R-:W-:Y:S02]  /*1c70*/  FFMA R21, R21, R0, R16 ;  /* 0x0000000015157223 */ /* 0x000fe40000000010 */
[----:B------:R-:W1:Y:S02]  /*1c80*/  @!P0 LDC.64 R16, c[0x0][0x3a0] ;  /* 0x0000e800ff108b82 */ /* 0x000e640000000a00 */
[----:B0-----:R-:W-:-:S04]  /*1c90*/  @!P0 FMUL R14, R21, R14 ;  /* 0x0000000e150e8220 */ /* 0x001fc80000400000 */
[----:B------:R-:W-:Y:S02]  /*1ca0*/  @!P0 FFMA R22, R25, R15, R14 ;  /* 0x0000000f19168223 */ /* 0x000fe4000000000e */
[----:B------:R-:W0:Y:S02]  /*1cb0*/  @!P0 LDC.64 R14, c[0x0][0x3b8] ;  /* 0x0000ee00ff0e8b82 */ /* 0x000e240000000a00 */
[----:B-1----:R-:W-:Y:S01]  /*1cc0*/  @!P0 FFMA R16, R23, R16, R22 ;  /* 0x0000001017108223 */ /* 0x002fe20000000016 */
[----:B------:R-:W-:-:S04]  /*1cd0*/  FMUL R22, R29, UR4 ;  /* 0x000000041d167c20 */ /* 0x000fc80008400000 */
[----:B------:R-:W-:Y:S01]  /*1ce0*/  FFMA R27, R27, R0, R22 ;  /* 0x000000001b1b7223 */ /* 0x000fe20000000016 */
[C---:B------:R-:W-:Y:S02]  /*1cf0*/  IADD3 R22, PT, PT, R5.reuse, 0x2, RZ ;  /* 0x0000000205167810 */ /* 0x040fe40007ffe0ff */
[----:B------:R-:W-:Y:S02]  /*1d00*/  IADD3 R5, PT, PT, R5, 0x4, RZ ;  /* 0x0000000405057810 */ /* 0x000fe40007ffe0ff */
[----:B------:R-:W-:Y:S01]  /*1d10*/  ISETP.GE.AND P1, PT, R22, R12, PT ;  /* 0x0000000c1600720c */ /* 0x000fe20003f26270 */
[----:B------:R-:W-:Y:S01]  /*1d20*/  @!P0 FFMA R22, R20, R17, R16 ;  /* 0x0000001114168223 */ /* 0x000fe20000000010 */
[----:B------:R-:W-:Y:S01]  /*1d30*/  FMUL R17, R27, UR4 ;  /* 0x000000041b117c20 */ /* 0x000fe20008400000 */
[----:B0-----:R-:W-:Y:S01]  /*1d40*/  @!P0 IMAD.WIDE.U32 R14, R6, 0x4, R14 ;  /* 0x00000004060e8825 */ /* 0x001fe200078e000e */
[----:B------:R-:W-:-:S03]  /*1d50*/  LEA R6, R13, R6, 0x2 ;  /* 0x000000060d067211 */ /* 0x000fc600078e10ff */
[----:B------:R-:W-:Y:S01]  /*1d60*/  FFMA R20, R20, R0, R17 ;  /* 0x0000000014147223 */ /* 0x000fe20000000011 */
[----:B------:R0:W-:Y:S03]  /*1d70*/  @!P0 STG.E desc[UR6][R14.64], R22 ;  /* 0x000000160e008986 */ /* 0x0001e6000c101906 */
[----:B------:R-:W-:Y:S01]  /*1d80*/  FMUL R16, R20, UR4 ;  /* 0x0000000414107c20 */ /* 0x000fe20008400000 */
[----:B------:R-:W-:-:S03]  /*1d90*/  ISETP.GE.AND P0, PT, R3, R12, PT ;  /* 0x0000000c0300720c */ /* 0x000fc60003f06270 */
[----:B------:R-:W-:-:S04]  /*1da0*/  FFMA R23, R23, R0, R16 ;  /* 0x0000000017177223 */ /* 0x000fc80000000010 */
[----:B------:R-:W-:Y:S01]  /*1db0*/  FMUL R16, R23, UR4 ;  /* 0x0000000417107c20 */ /* 0x000fe20008400000 */
[----:B0-----:R-:W0:Y:S03]  /*1dc0*/  @!P1 LDC.64 R14, c[0x0][0x398] ;  /* 0x0000e600ff0e9b82 */ /* 0x001e260000000a00 */
[----:B------:R-:W-:-:S04]  /*1dd0*/  FFMA R25, R25, R0, R16 ;  /* 0x0000000019197223 */ /* 0x000fc80000000010 */
[----:B------:R-:W-:-:S04]  /*1de0*/  FMUL R16, R25, UR4 ;  /* 0x0000000419107c20 */ /* 0x000fc80008400000 */
[----:B------:R-:W-:Y:S02]  /*1df0*/  FFMA R21, R21, R0, R16 ;  /* 0x0000000015157223 */ /* 0x000fe40000000010 */
[----:B------:R-:W1:Y:S02]  /*1e00*/  @!P1 LDC.64 R16, c[0x0][0x3a0] ;  /* 0x0000e800ff109b82 */ /* 0x000e640000000a00 */
[----:B0-----:R-:W-:-:S04]  /*1e10*/  @!P1 FMUL R24, R21, R14 ;  /* 0x0000000e15189220 */ /* 0x001fc80000400000 */
[----:B------:R-:W-:Y:S02]  /*1e20*/  @!P1 FFMA R24, R25, R15, R24 ;  /* 0x0000000f19189223 */ /* 0x000fe40000000018 */
[----:B------:R-:W0:Y:S02]  /*1e30*/  @!P1 LDC.64 R14, c[0x0][0x3b8] ;  /* 0x0000ee00ff0e9b82 */ /* 0x000e240000000a00 */
[----:B-1----:R-:W-:-:S04]  /*1e40*/  @!P1 FFMA R16, R23, R16, R24 ;  /* 0x0000001017109223 */ /* 0x002fc80000000018 */
[----:B------:R-:W-:Y:S01]  /*1e50*/  @!P1 FFMA R17, R20, R17, R16 ;  /* 0x0000001114119223 */ /* 0x000fe20000000010 */
[----:B0-----:R-:W-:Y:S01]  /*1e60*/  @!P1 IMAD.WIDE.U32 R14, R4, 0x4, R14 ;  /* 0x00000004040e9825 */ /* 0x001fe200078e000e */
[----:B------:R-:W-:-:S04]  /*1e70*/  LEA R4, R13, R4, 0x2 ;  /* 0x000000040d047211 */ /* 0x000fc800078e10ff */
[----:B------:R0:W-:Y:S02]  /*1e80*/  @!P1 STG.E desc[UR6][R14.64], R17 ;  /* 0x000000110e009986 */ /* 0x0001e4000c101906 */
[----:B0-----:R-:W-:Y:S01]  /*1e90*/  IADD3 R15, PT, PT, R19, R18, RZ ;  /* 0x00000012130f7210 */ /* 0x001fe20007ffe0ff */
[----:B------:R-:W-:Y:S06]  /*1ea0*/  @!P0 BRA `(.L_x_22) ;  /* 0xfffffff800308947 */ /* 0x000fec000383ffff */
[----:B------:R-:W-:Y:S05]  /*1eb0*/  EXIT ;  /* 0x000000000000794d */ /* 0x000fea0003800000 */
        .weak           $__internal_0_$__cuda_sm3x_div_rn_noftz_f32_slowpath
        .type           $__internal_0_$__cuda_sm3x_div_rn_noftz_f32_slowpath,@function
        .size           $__internal_0_$__cuda_sm3x_div_rn_noftz_f32_slowpath,(.L_x_64 - $__internal_0_$__cuda_sm3x_div_rn_noftz_f32_slowpath)
$__internal_0_$__cuda_sm3x_div_rn_noftz_f32_slowpath:
[----:B------:R-:W-:Y:S02]  /*1ec0*/  SHF.R.U32.HI R8, RZ, 0x17, R4 ;  /* 0x00000017ff087819 */ /* 0x000fe40000011604 */
[----:B------:R-:W-:Y:S02]  /*1ed0*/  SHF.R.U32.HI R9, RZ, 0x17, R3 ;  /* 0x00000017ff097819 */ /* 0x000fe40000011603 */
[----:B------:R-:W-:Y:S02]  /*1ee0*/  LOP3.LUT R8, R8, 0xff, RZ, 0xc0, !PT ;  /* 0x000000ff08087812 */ /* 0x000fe400078ec0ff */
[----:B------:R-:W-:Y:S02]  /*1ef0*/  LOP3.LUT R12, R9, 0xff, RZ, 0xc0, !PT ;  /* 0x000000ff090c7812 */ /* 0x000fe400078ec0ff */
[----:B------:R-:W-:Y:S02]  /*1f00*/  IADD3 R13, PT, PT, R8, -0x1, RZ ;  /* 0xffffffff080d7810 */ /* 0x000fe40007ffe0ff */
[----:B------:R-:W-:-:S02]  /*1f10*/  IADD3 R11, PT, PT, R12, -0x1, RZ ;  /* 0xffffffff0c0b7810 */ /* 0x000fc40007ffe0ff */
[----:B------:R-:W-:Y:S02]  /*1f20*/  ISETP.GT.U32.AND P0, PT, R13, 0xfd, PT ;  /* 0x000000fd0d00780c */ /* 0x000fe40003f04070 */
[----:B------:R-:W-:Y:S02]  /*1f30*/  MOV R10, R4 ;  /* 0x00000004000a7202 */ /* 0x000fe40000000f00 */
[----:B------:R-:W-:-:S13]  /*1f40*/  ISETP.GT.U32.OR P0, PT, R11, 0xfd, P0 ;  /* 0x000000fd0b00780c */ /* 0x000fda0000704470 */
[----:B------:R-:W-:Y:S01]  /*1f50*/  @!P0 MOV R9, RZ ;  /* 0x000000ff00098202 */ /* 0x000fe20000000f00 */
[----:B------:R-:W-:Y:S06]  /*1f60*/  @!P0 BRA `(.L_x_23) ;  /* 0x00000000005c8947 */ /* 0x000fec0003800000 */
[----:B------:R-:W-:Y:S02]  /*1f70*/  FSETP.GTU.FTZ.AND P0, PT, |R3|, +INF , PT ;  /* 0x7f8000000300780b */ /* 0x000fe40003f1c200 */
[----:B------:R-:W-:-:S04]  /*1f80*/  FSETP.GTU.FTZ.AND P1, PT, |R4|, +INF , PT ;  /* 0x7f8000000400780b */ /* 0x000fc80003f3c200 */
[----:B------:R-:W-:-:S13]  /*1f90*/  PLOP3.LUT P0, PT, P0, P1, PT, 0xf8, 0x8f ;  /* 0x00000000008f781c */ /* 0x000fda0000703f70 */
[----:B------:R-:W-:Y:S05]  /*1fa0*/  @P0 BRA `(.L_x_24) ;  /* 0x0000000400440947 */ /* 0x000fea0003800000 */
[----:B------:R-:W-:-:S13]  /*1fb0*/  LOP3.LUT P0, RZ, R10, 0x7fffffff, R3, 0xc8, !PT ;  /* 0x7fffffff0aff7812 */ /* 0x000fda000780c803 */
[----:B------:R-:W-:Y:S05]  /*1fc0*/  @!P0 BRA `(.L_x_25) ;  /* 0x0000000400348947 */ /* 0x000fea0003800000 */
[C---:B------:R-:W-:Y:S02]  /*1fd0*/  FSETP.NEU.FTZ.AND P3, PT, |R3|.reuse, +INF , PT ;  /* 0x7f8000000300780b */ /* 0x040fe40003f7d200 */
[----:B------:R-:W-:Y:S02]  /*1fe0*/  FSETP.NEU.FTZ.AND P1, PT, |R4|, +INF , PT ;  /* 0x7f8000000400780b */ /* 0x000fe40003f3d200 */
[----:B------:R-:W-:-:S11]  /*1ff0*/  FSETP.NEU.FTZ.AND P0, PT, |R3|, +INF , PT ;  /* 0x7f8000000300780b */ /* 0x000fd60003f1d200 */
[----:B------:R-:W-:Y:S05]  /*2000*/  @!P1 BRA !P3, `(.L_x_25) ;  /* 0x0000000400249947 */ /* 0x000fea0005800000 */
[----:B------:R-:W-:-:S04]  /*2010*/  LOP3.LUT P3, RZ, R3, 0x7fffffff, RZ, 0xc0, !PT ;  /* 0x7fffffff03ff7812 */ /* 0x000fc8000786c0ff */
[----:B------:R-:W-:-:S13]  /*2020*/  PLOP3.LUT P1, PT, P1, P3, PT, 0x2f, 0xf2 ;  /* 0x0000000000f2781c */ /* 0x000fda0000f26577 */
[----:B------:R-:W-:Y:S05]  /*2030*/  @P1 BRA `(.L_x_26) ;  /* 0x0000000400101947 */ /* 0x000fea0003800000 */
[----:B------:R-:W-:-:S04]  /*2040*/  LOP3.LUT P1, RZ, R10, 0x7fffffff, RZ, 0xc0, !PT ;  /* 0x7fffffff0aff7812 */ /* 0x000fc8000782c0ff */
[----:B------:R-:W-:-:S13]  /*2050*/  PLOP3.LUT P0, PT, P0, P1, PT, 0x2f, 0xf2 ;  /* 0x0000000000f2781c */ /* 0x000fda0000702577 */
[----:B------:R-:W-:Y:S05]  /*2060*/  @P0 BRA `(.L_x_27) ;  /* 0x0000000000f80947 */ /* 0x000fea0003800000 */
[----:B------:R-:W-:Y:S02]  /*2070*/  ISETP.GE.AND P0, PT, R11, RZ, PT ;  /* 0x000000ff0b00720c */ /* 0x000fe40003f06270 */
[----:B------:R-:W-:-:S11]  /*2080*/  ISETP.GE.AND P1, PT, R13, RZ, PT ;  /* 0x000000ff0d00720c */ /* 0x000fd60003f26270 */
[----:B------:R-:W-:Y:S01]  /*2090*/  @P0 MOV R9, RZ ;  /* 0x000000ff00090202 */ /* 0x000fe20000000f00 */
[----:B------:R-:W-:Y:S01]  /*20a0*/  @!P0 FFMA R3, R3, 1.84467440737095516160e+19, RZ ;  /* 0x5f80000003038823 */ /* 0x000fe200000000ff */
[----:B------:R-:W-:Y:S01]  /*20b0*/  @!P0 MOV R9, 0xffffffc0 ;  /* 0xffffffc000098802 */ /* 0x000fe20000000f00 */
[----:B------:R-:W-:-:S03]  /*20c0*/  @!P1 FFMA R10, R4, 1.84467440737095516160e+19, RZ ;  /* 0x5f800000040a9823 */ /* 0x000fc600000000ff */
[----:B------:R-:W-:-:S07]  /*20d0*/  @!P1 IADD3 R9, PT, PT, R9, 0x40, RZ ;  /* 0x0000004009099810 */ /* 0x000fce0007ffe0ff */
.L_x_23:
[----:B------:R-:W-:Y:S02]  /*20e0*/  LEA R11, R8, 0xc0800000, 0x17 ;  /* 0xc0800000080b7811 */ /* 0x000fe400078eb8ff */
[----:B------:R-:W-:Y:S02]  /*20f0*/  IADD3 R12, PT, PT, R12, -0x7f, RZ ;  /* 0xffffff810c0c7810 */ /* 0x000fe40007ffe0ff */
[----:B------:R-:W-:-:S03]  /*2100*/  IADD3 R13, PT, PT, -R11, R10, RZ ;  /* 0x0000000a0b0d7210 */ /* 0x000fc60007ffe1ff */
[C---:B------:R-:W-:Y:S01]  /*2110*/  IMAD R3, R12.reuse, -0x800000, R3 ;  /* 0xff8000000c037824 */ /* 0x040fe200078e0203 */
[----:B------:R-:W0:Y:S01]  /*2120*/  MUFU.RCP R10, R13 ;  /* 0x0000000d000a7308 */ /* 0x000e220000001000 */
[----:B------:R-:W-:Y:S01]  /*2130*/  FADD.FTZ R14, -R13, -RZ ;  /* 0x800000ff0d0e7221 */ /* 0x000fe20000010100 */
[----:B------:R-:W-:-:S04]  /*2140*/  IADD3 R12, PT, PT, R12, 0x7f, -R8 ;  /* 0x0000007f0c0c7810 */ /* 0x000fc80007ffe808 */
[----:B------:R-:W-:Y:S01]  /*2150*/  IADD3 R12, PT, PT, R12, R9, RZ ;  /* 0x000000090c0c7210 */ /* 0x000fe20007ffe0ff */
[----:B0-----:R-:W-:-:S04]  /*2160*/  FFMA R11, R10, R14, 1 ;  /* 0x3f8000000a0b7423 */ /* 0x001fc8000000000e */
[----:B------:R-:W-:-:S04]  /*2170*/  FFMA R10, R10, R11, R10 ;  /* 0x0000000b0a0a7223 */ /* 0x000fc8000000000a */
[----:B------:R-:W-:-:S04]  /*2180*/  FFMA R11, R3, R10, RZ ;  /* 0x0000000a030b7223 */ /* 0x000fc800000000ff */
[----:B------:R-:W-:-:S04]  /*2190*/  FFMA R15, R14, R11, R3 ;  /* 0x0000000b0e0f7223 */ /* 0x000fc80000000003 */
[----:B------:R-:W-:-:S04]  /*21a0*/  FFMA R11, R10, R15, R11 ;  /* 0x0000000f0a0b7223 */ /* 0x000fc8000000000b */
[----:B------:R-:W-:-:S04]  /*21b0*/  FFMA R14, R14, R11, R3 ;  /* 0x0000000b0e0e7223 */ /* 0x000fc80000000003 */
[----:B------:R-:W-:-:S05]  /*21c0*/  FFMA R3, R10, R14, R11 ;  /* 0x0000000e0a037223 */ /* 0x000fca000000000b */
[----:B------:R-:W-:-:S04]  /*21d0*/  SHF.R.U32.HI R8, RZ, 0x17, R3 ;  /* 0x00000017ff087819 */ /* 0x000fc80000011603 */
[----:B------:R-:W-:-:S04]  /*21e0*/  LOP3.LUT R8, R8, 0xff, RZ, 0xc0, !PT ;  /* 0x000000ff08087812 */ /* 0x000fc800078ec0ff */
[----:B------:R-:W-:-:S04]  /*21f0*/  IADD3 R13, PT, PT, R8, R12, RZ ;  /* 0x0000000c080d7210 */ /* 0x000fc80007ffe0ff */
[----:B------:R-:W-:-:S04]  /*2200*/  IADD3 R8, PT, PT, R13, -0x1, RZ ;  /* 0xffffffff0d087810 */ /* 0x000fc80007ffe0ff */
[----:B------:R-:W-:-:S13]  /*2210*/  ISETP.GE.U32.AND P0, PT, R8, 0xfe, PT ;  /* 0x000000fe0800780c */ /* 0x000fda0003f06070 */
[----:B------:R-:W-:Y:S05]  /*2220*/  @!P0 BRA `(.L_x_28) ;  /* 0x0000000000808947 */ /* 0x000fea0003800000 */
[----:B------:R-:W-:-:S13]  /*2230*/  ISETP.GT.AND P0, PT, R13, 0xfe, PT ;  /* 0x000000fe0d00780c */ /* 0x000fda0003f04270 */
[----:B------:R-:W-:Y:S05]  /*2240*/  @P0 BRA `(.L_x_29) ;  /* 0x00000000006c0947 */ /* 0x000fea0003800000 */
[----:B------:R-:W-:-:S13]  /*2250*/  ISETP.GE.AND P0, PT, R13, 0x1, PT ;  /* 0x000000010d00780c */ /* 0x000fda0003f06270 */
[----:B------:R-:W-:Y:S05]  /*2260*/  @P0 BRA `(.L_x_30) ;  /* 0x0000000000980947 */ /* 0x000fea0003800000 */
[----:B------:R-:W-:Y:S02]  /*2270*/  ISETP.GE.AND P0, PT, R13, -0x18, PT ;  /* 0xffffffe80d00780c */ /* 0x000fe40003f06270 */
[----:B------:R-:W-:-:S11]  /*2280*/  LOP3.LUT R3, R3, 0x80000000, RZ, 0xc0, !PT ;  /* 0x8000000003037812 */ /* 0x000fd600078ec0ff */
[----:B------:R-:W-:Y:S05]  /*2290*/  @!P0 BRA `(.L_x_30) ;  /* 0x00000000008c8947 */ /* 0x000fea0003800000 */
[-CC-:B------:R-:W-:Y:S01]  /*22a0*/  FFMA.RZ R8, R10, R14.reuse, R11.reuse ;  /* 0x0000000e0a087223 */ /* 0x180fe2000000c00b */
[C---:B------:R-:W-:Y:S02]  /*22b0*/  ISETP.NE.AND P3, PT, R13.reuse, RZ, PT ;  /* 0x000000ff0d00720c */ /* 0x040fe40003f65270 */
[C---:B------:R-:W-:Y:S02]  /*22c0*/  ISETP.NE.AND P1, PT, R13.reuse, RZ, PT ;  /* 0x000000ff0d00720c */ /* 0x040fe40003f25270 */
[----:B------:R-:W-:Y:S01]  /*22d0*/  LOP3.LUT R9, R8, 0x7fffff, RZ, 0xc0, !PT ;  /* 0x007fffff08097812 */ /* 0x000fe200078ec0ff */
[CCC-:B------:R-:W-:Y:S01]  /*22e0*/  FFMA.RP R8, R10.reuse, R14.reuse, R11.reuse ;  /* 0x0000000e0a087223 */ /* 0x1c0fe2000000800b */
[----:B------:R-:W-:Y:S01]  /*22f0*/  FFMA.RM R11, R10, R14, R11 ;  /* 0x0000000e0a0b7223 */ /* 0x000fe2000000400b */
[----:B------:R-:W-:Y:S02]  /*2300*/  IADD3 R10, PT, PT, R13, 0x20, RZ ;  /* 0x000000200d0a7810 */ /* 0x000fe40007ffe0ff */
[----:B------:R-:W-:-:S02]  /*2310*/  LOP3.LUT R9, R9, 0x800000, RZ, 0xfc, !PT ;  /* 0x0080000009097812 */ /* 0x000fc400078efcff */
[----:B------:R-:W-:Y:S02]  /*2320*/  IADD3 R12, PT, PT, -R13, RZ, RZ ;  /* 0x000000ff0d0c7210 */ /* 0x000fe40007ffe1ff */
[----:B------:R-:W-:Y:S02]  /*2330*/  SHF.L.U32 R10, R9, R10, RZ ;  /* 0x0000000a090a7219 */ /* 0x000fe400000006ff */
[----:B------:R-:W-:Y:S02]  /*2340*/  FSETP.NEU.FTZ.AND P0, PT, R8, R11, PT ;  /* 0x0000000b0800720b */ /* 0x000fe40003f1d000 */
[----:B------:R-:W-:Y:S02]  /*2350*/  SEL R8, R12, RZ, P3 ;  /* 0x000000ff0c087207 */ /* 0x000fe40001800000 */
[----:B------:R-:W-:Y:S02]  /*2360*/  ISETP.NE.AND P1, PT, R10, RZ, P1 ;  /* 0x000000ff0a00720c */ /* 0x000fe40000f25270 */
[----:B------:R-:W-:-:S02]  /*2370*/  SHF.R.U32.HI R8, RZ, R8, R9 ;  /* 0x00000008ff087219 */ /* 0x000fc40000011609 */
[----:B------:R-:W-:Y:S02]  /*2380*/  PLOP3.LUT P0, PT, P0, P1, PT, 0xf8, 0x8f ;  /* 0x00000000008f781c */ /* 0x000fe40000703f70 */
[----:B------:R-:W-:Y:S02]  /*2390*/  SHF.R.U32.HI R10, RZ, 0x1, R8 ;  /* 0x00000001ff0a7819 */ /* 0x000fe40000011608 */
[----:B------:R-:W-:-:S04]  /*23a0*/  SEL R9, RZ, 0x1, !P0 ;  /* 0x00000001ff097807 */ /* 0x000fc80004000000 */
[----:B------:R-:W-:-:S04]  /*23b0*/  LOP3.LUT R9, R9, 0x1, R10, 0xf8, !PT ;  /* 0x0000000109097812 */ /* 0x000fc800078ef80a */
[----:B------:R-:W-:-:S04]  /*23c0*/  LOP3.LUT R9, R9, R8, RZ, 0xc0, !PT ;  /* 0x0000000809097212 */ /* 0x000fc800078ec0ff */
[----:B------:R-:W-:-:S04]  /*23d0*/  IADD3 R10, PT, PT, R10, R9, RZ ;  /* 0x000000090a0a7210 */ /* 0x000fc80007ffe0ff */
[----:B------:R-:W-:Y:S01]  /*23e0*/  LOP3.LUT R3, R10, R3, RZ, 0xfc, !PT ;  /* 0x000000030a037212 */ /* 0x000fe200078efcff */
[----:B------:R-:W-:Y:S06]  /*23f0*/  BRA `(.L_x_30) ;  /* 0x0000000000347947 */ /* 0x000fec0003800000 */
.L_x_29:
[----:B------:R-:W-:-:S04]  /*2400*/  LOP3.LUT R3, R3, 0x80000000, RZ, 0xc0, !PT ;  /* 0x8000000003037812 */ /* 0x000fc800078ec0ff */
[----:B------:R-:W-:Y:S01]  /*2410*/  LOP3.LUT R3, R3, 0x7f800000, RZ, 0xfc, !PT ;  /* 0x7f80000003037812 */ /* 0x000fe200078efcff */
[----:B------:R-:W-:Y:S06]  /*2420*/  BRA `(.L_x_30) ;  /* 0x0000000000287947 */ /* 0x000fec0003800000 */
.L_x_28:
[----:B------:R-:W-:Y:S01]  /*2430*/  LEA R3, R12, R3, 0x17 ;  /* 0x000000030c037211 */ /* 0x000fe200078eb8ff */
[----:B------:R-:W-:Y:S06]  /*2440*/  BRA `(.L_x_30) ;  /* 0x0000000000207947 */ /* 0x000fec0003800000 */
.L_x_27:
[----:B------:R-:W-:-:S04]  /*2450*/  LOP3.LUT R3, R10, 0x80000000, R3, 0x48, !PT ;  /* 0x800000000a037812 */ /* 0x000fc800078e4803 */
[----:B------:R-:W-:Y:S01]  /*2460*/  LOP3.LUT R3, R3, 0x7f800000, RZ, 0xfc, !PT ;  /* 0x7f80000003037812 */ /* 0x000fe200078efcff */
[----:B------:R-:W-:Y:S06]  /*2470*/  BRA `(.L_x_30) ;  /* 0x0000000000147947 */ /* 0x000fec0003800000 */
.L_x_26:
[----:B------:R-:W-:Y:S01]  /*2480*/  LOP3.LUT R3, R10, 0x80000000, R3, 0x48, !PT ;  /* 0x800000000a037812 */ /* 0x000fe200078e4803 */
[----:B------:R-:W-:Y:S06]  /*2490*/  BRA `(.L_x_30) ;  /* 0x00000000000c7947 */ /* 0x000fec0003800000 */
.L_x_25:
[----:B------:R-:W0:Y:S01]  /*24a0*/  MUFU.RSQ R3, -QNAN ;  /* 0xffc0000000037908 */ /* 0x000e220000001400 */
[----:B------:R-:W-:Y:S05]  /*24b0*/  BRA `(.L_x_30) ;  /* 0x0000000000047947 */ /* 0x000fea0003800000 */
.L_x_24:
[----:B------:R-:W-:-:S07]  /*24c0*/  FADD.FTZ R3, R3, R4 ;  /* 0x0000000403037221 */ /* 0x000fce0000010000 */
.L_x_30:
[----:B------:R-:W-:Y:S01]  /*24d0*/  HFMA2 R9, -RZ, RZ, 0, 0 ;  /* 0x00000000ff097431 */ /* 0x000fe200000001ff */
[----:B------:R-:W-:-:S04]  /*24e0*/  MOV R8, R6 ;  /* 0x0000000600087202 */ /* 0x000fc80000000f00 */
[----:B0-----:R-:W-:Y:S05]  /*24f0*/  RET.REL.NODEC R8 `(tilson_many_series_one_param_f32) ;  /* 0xffffffd808c07950 */ /* 0x001fea0003c3ffff */
.L_x_31:
[----:B------:R-:W-:-:S00]  /*2500*/  BRA `(.L_x_31) ;  /* 0xfffffffc00fc7947 */ /* 0x000fc0000383ffff */
[----:B------:R-:W-:-:S00]  /*2510*/  NOP ;  /* 0x0000000000007918 */ /* 0x000fc00000000000 */
        /* <DEDUP_REMOVED lines=14> */
.L_x_64:


//--------------------- .text.tilson_batch_f32    --------------------------
	.section	.text.tilson_batch_f32,"ax",@progbits
	.align	128
        .global         tilson_batch_f32
        .type           tilson_batch_f32,@function
        .size           tilson_batch_f32,(.L_x_65 - tilson_batch_f32)
        .other          tilson_batch_f32,@"STO_CUDA_ENTRY STV_DEFAULT"
tilson_batch_f32:
.text.tilson_batch_f32:
[----:B------:R-:W-:Y:S01]  /*0000*/  LDC R1, c[0x0][0x37c] ;  /* 0x0000df00ff017b82 */ /* 0x000fe20000000800 */
[----:B------:R-:W0:Y:S01]  /*0010*/  S2R R7, SR_CTAID.X ;  /* 0x0000000000077919 */ /* 0x000e220000002500 */
[----:B------:R-:W0:Y:S02]  /*0020*/  LDCU UR4, c[0x0][0x3c8] ;  /* 0x00007900ff0477ac */ /* 0x000e240008000800 */
[----:B0-----:R-:W-:-:S13]  /*0030*/  ISETP.GE.AND P0, PT, R7, UR4, PT ;  /* 0x0000000407007c0c */ /* 0x001fda000bf06270 */
[----:B------:R-:W-:Y:S05]  /*0040*/  @P0 EXIT ;  /* 0x000000000000094d */ /* 0x000fea0003800000 */
[----:B------:R-:W0:Y:S01]  /*0050*/  LDC.64 R2, c[0x0][0x3b8] ;  /* 0x0000ee00ff027b82 */ /* 0x000e220000000a00 */
[----:B------:R-:W1:Y:S07]  /*0060*/  LDCU.64 UR8, c[0x0][0x358] ;  /* 0x00006b00ff0877ac */ /* 0x000e6e0008000a00 */
[----:B------:R-:W2:Y:S08]  /*0070*/  LDC.64 R12, c[0x0][0x388] ;  /* 0x0000e200ff0c7b82 */ /* 0x000eb00000000a00 */
[----:B------:R-:W3:Y:S01]  /*0080*/  LDC.64 R8, c[0x0][0x3c0] ;  /* 0x0000f000ff087b82 */ /* 0x000ee20000000a00 */
[----:B0-----:R-:W-:-:S06]  /*0090*/  IMAD.WIDE.U32 R2, R7, 0x4, R2 ;  /* 0x0000000407027825 */ /* 0x001fcc00078e0002 */
[----:B-1----:R-:W4:Y:S01]  /*00a0*/  LDG.E.CONSTANT R2, desc[UR8][R2.64] ;  /* 0x0000000802027981 */ /* 0x002f22000c1e9900 */
[----:B--2---:R-:W-:-:S06]  /*00b0*/  IMAD.WIDE.U32 R12, R7, 0x4, R12 ;  /* 0x00000004070c7825 */ /* 0x004fcc00078e000c */
[----:B------:R-:W2:Y:S01]  /*00c0*/  LDG.E.CONSTANT R12, desc[UR8][R12.64] ;  /* 0x000000080c0c7981 */ /* 0x000ea2000c1e9900 */
[----:B----4-:R-:W-:-:S04]  /*00d0*/  ISETP.GE.AND P0, PT, R2, RZ, PT ;  /* 0x000000ff0200720c */ /* 0x010fc80003f06270 */
[----:B--2---:R-:W-:-:S04]  /*00e0*/  ISETP.LT.OR P0, PT, R12, 0x1, !P0 ;  /* 0x000000010c00780c */ /* 0x004fc80004701670 */
[----:B---3--:R-:W-:-:S04]  /*00f0*/  ISETP.LT.OR P0, PT, R8, 0x1, P0 ;  /* 0x000000010800780c */ /* 0x008fc80000701670 */
[----:B------:R-:W-:-:S13]  /*0100*/  ISETP.GE.U32.OR P0, PT, R9, R8, P0 ;  /* 0x000000080900720c */ /* 0x000fda0000706470 */
[----:B------:R-:W-:Y:S05]  /*0110*/  @P0 EXIT ;  /* 0x000000000000094d */ /* 0x000fea0003800000 */
[----:B------:R-:W-:-:S04]  /*0120*/  IADD3 R21, PT, PT, R2, R9, RZ ;  /* 0x0000000902157210 */ /* 0x000fc80007ffe0ff */
[----:B------:R-:W-:-:S13]  /*0130*/  ISETP.GE.AND P0, PT, R21, R8, PT ;  /* 0x000000081500720c */ /* 0x000fda0003f06270 */
[----:B------:R-:W-:Y:S05]  /*0140*/  @P0 EXIT ;  /* 0x000000000000094d */ /* 0x000fea0003800000 */
[----:B------:R-:W0:Y:S08]  /*0150*/  LDC.64 R14, c[0x0][0x390] ;  /* 0x0000e400ff0e7b82 */ /* 0x000e300000000a00 */
[----:B------:R-:W1:Y:S08]  /*0160*/  LDC.64 R16, c[0x0][0x398] ;  /* 0x0000e600ff107b82 */ /* 0x000e700000000a00 */
[----:B------:R-:W2:Y:S08]  /*0170*/  LDC.64 R18, c[0x0][0x3a0] ;  /* 0x0000e800ff127b82 */ /* 0x000eb00000000a00 */
[----:B------:R-:W3:Y:S01]  /*0180*/  LDC.64 R22, c[0x0][0x3a8] ;  /* 0x0000ea00ff167b82 */ /* 0x000ee20000000a00 */
[----:B0-----:R-:W-:-:S05]  /*0190*/  IMAD.WIDE.U32 R14, R7, 0x4, R14 ;  /* 0x00000004070e7825 */ /* 0x001fca00078e000e */
[----:B------:R0:W5:Y:S02]  /*01a0*/  LDG.E.CONSTANT R0, desc[UR8][R14.64] ;  /* 0x000000080e007981 */ /* 0x000164000c1e9900 */
[----:B------:R-:W4:Y:S01]  /*01b0*/  LDC.64 R24, c[0x0][0x3b0] ;  /* 0x0000ec00ff187b82 */ /* 0x000f220000000a00 */
[----:B-1----:R-:W-:-:S05]  /*01c0*/  IMAD.WIDE.U32 R16, R7, 0x4, R16 ;  /* 0x0000000407107825 */ /* 0x002fca00078e0010 */
[----:B------:R0:W5:Y:S01]  /*01d0*/  LDG.E.CONSTANT R2, desc[UR8][R16.64] ;  /* 0x0000000810027981 */ /* 0x000162000c1e9900 */
[----:B--2---:R-:W-:-:S05]  /*01e0*/  IMAD.WIDE.U32 R18, R7, 0x4, R18 ;  /* 0x0000000407127825 */ /* 0x004fca00078e0012 */
[----:B------:R0:W5:Y:S01]  /*01f0*/  LDG.E.CONSTANT R3, desc[UR8][R18.64] ;  /* 0x0000000812037981 */ /* 0x000162000c1e9900 */
[----:B---3--:R-:W-:-:S05]  /*0200*/  IMAD.WIDE.U32 R22, R7, 0x4, R22 ;  /* 0x0000000407167825 */ /* 0x008fca00078e0016 */
[----:B------:R0:W5:Y:S01]  /*0210*/  LDG.E.CONSTANT R4, desc[UR8][R22.64] ;  /* 0x0000000816047981 */ /* 0x000162000c1e9900 */
[----:B----4-:R-:W-:-:S05]  /*0220*/  IMAD.WIDE.U32 R24, R7, 0x4, R24 ;  /* 0x0000000407187825 */ /* 0x010fca00078e0018 */
[----:B------:R0:W5:Y:S01]  /*0230*/  LDG.E.CONSTANT R5, desc[UR8][R24.64] ;  /* 0x0000000818057981 */ /* 0x000162000c1e9900 */
[----:B------:R-:W1:Y:S01]  /*0240*/  S2R R13, SR_TID.X ;  /* 0x00000000000d7919 */ /* 0x000e620000002100 */
[----:B------:R-:W-:Y:S01]  /*0250*/  IADD3 R11, PT, PT, R12, R9, RZ ;  /* 0x000000090c0b7210 */ /* 0x000fe20007ffe0ff */
[----:B------:R-:W-:Y:S03]  /*0260*/  BSSY.RECONVERGENT B0, `(.L_x_32) ;  /* 0x0000010000007945 */ /* 0x000fe60003800200 */
[-C--:B------:R-:W-:Y:S01]  /*0270*/  ISETP.GT.AND P0, PT, R11, R8.reuse, PT ;  /* 0x000000080b00720c */ /* 0x080fe20003f04270 */
[-C--:B------:R-:W-:Y:S01]  /*0280*/  IMAD R6, R7, R8.reuse, RZ ;  /* 0x0000000807067224 */ /* 0x080fe200078e02ff */
[C---:B-1----:R-:W-:Y:S02]  /*0290*/  ISETP.GE.U32.AND P1, PT, R13.reuse, R8, PT ;  /* 0x000000080d00720c */ /* 0x042fe40003f26070 */
[----:B------:R-:W-:-:S11]  /*02a0*/  ISETP.NE.OR P0, PT, R13, RZ, P0 ;  /* 0x000000ff0d00720c */ /* 0x000fd60000705670 */
[----:B0-----:R-:W-:Y:S05]  /*02b0*/  @P1 BRA `(.L_x_33) ;  /* 0x0000000000281947 */ /* 0x001fea0003800000 */
[----:B------:R-:W0:Y:S01]  /*02c0*/  LDC R10, c[0x0][0x360] ;  /* 0x0000d800ff0a7b82 */ /* 0x000e220000000800 */
[----:B------:R-:W-:Y:S02]  /*02d0*/  MOV R7, R13 ;  /* 0x0000000d00077202 */ /* 0x000fe40000000f00 */
[----:B------:R-:W-:-:S05]  /*02e0*/  MOV R13, 0x7fc00000 ;  /* 0x7fc00000000d7802 */ /* 0x000fca0000000f00 */
[----:B------:R-:W1:Y:S02]  /*02f0*/  LDC.64 R14, c[0x0][0x3d0] ;  /* 0x0000f400ff0e7b82 */ /* 0x000e640000000a00 */
.L_x_34:
[-C--:B--2---:R-:W-:Y:S02]  /*0300*/  IADD3 R17, PT, PT, R6, R7.reuse, RZ ;  /* 0x0000000706117210 */ /* 0x084fe40007ffe0ff */
[----:B0-----:R-:W-:-:S03]  /*0310*/  IADD3 R7, PT, PT, R10, R7, RZ ;  /* 0x000000070a077210 */ /* 0x001fc60007ffe0ff */
[----:B-1----:R-:W-:Y:S01]  /*0320*/  IMAD.WIDE R16, R17, 0x4, R14 ;  /* 0x0000000411107825 */ /* 0x002fe200078e020e */
[----:B------:R-:W-:-:S04]  /*0330*/  ISETP.GE.AND P1, PT, R7, R8, PT ;  /* 0x000000080700720c */ /* 0x000fc80003f26270 */
[----:B------:R2:W-:Y:S09]  /*0340*/  STG.E desc[UR8][R16.64], R13 ;  /* 0x0000000d10007986 */ /* 0x0005f2000c101908 */
[----:B------:R-:W-:Y:S05]  /*0350*/  @!P1 BRA `(.L_x_34) ;  /* 0xfffffffc00e89947 */ /* 0x000fea000383ffff */
.L_x_33:
[----:B------:R-:W-:Y:S05]  /*0360*/  BSYNC.RECONVERGENT B0 ;  /* 0x0000000000007941 */ /* 0x000fea0003800200 */
.L_x_32:
[----:B------:R-:W-:Y:S06]  /*0370*/  BAR.SYNC.DEFER_BLOCKING 0x0 ;  /* 0x0000000000007b1d */ /* 0x000fec0000010000 */
[----:B------:R-:W-:Y:S05]  /*0380*/  @P0 EXIT ;  /* 0x000000000000094d */ /* 0x000fea0003800000 */
[----:B------:R-:W0:Y:S01]  /*0390*/  LDC R10, c[0x0][0x3c4] ;  /* 0x0000f100ff0a7b82 */ /* 0x000e220000000800 */
[-C--:B------:R-:W-:Y:S01]  /*03a0*/  VIMNMX R8, PT, PT, R8, R9.reuse, !PT ;  /* 0x0000000908087248 */ /* 0x080fe20007fe0100 */
[----:B------:R-:W-:Y:S01]  /*03b0*/  VIADD R7, R12, 0xffffffff ;  /* 0xffffffff0c077836 */ /* 0x000fe20000000000 */
[----:B------:R-:W-:Y:S02]  /*03c0*/  UMOV UR4, URZ ;  /* 0x000000ff00047c82 */ /* 0x000fe40008000000 */
[----:B------:R-:W-:-:S03]  /*03d0*/  IADD3 R8, PT, PT, R8, -R9, RZ ;  /* 0x8000000908087210 */ /* 0x000fc60007ffe0ff */
[----:B------:R-:W1:Y:S01]  /*03e0*/  LDC.64 R14, c[0x0][0x380] ;  /* 0x0000e000ff0e7b82 */ /* 0x000e620000000a00 */
[----:B------:R-:W-:Y:S01]  /*03f0*/  ISETP.GT.U32.AND P0, PT, R8, R7, PT ;  /* 0x000000070800720c */ /* 0x000fe20003f04070 */
[----:B------:R-:W-:-:S12]  /*0400*/  HFMA2 R8, -RZ, RZ, 0, 0 ;  /* 0x00000000ff087431 */ /* 0x000fd800000001ff */
.L_x_35:
[----:B------:R-:W-:Y:S05]  /*0410*/  @!P0 EXIT ;  /* 0x000000000000894d */ /* 0x000fea0003800000 */
[----:B0-2---:R-:W-:-:S05]  /*0420*/  IADD3 R17, PT, PT, R10, UR4, RZ ;  /* 0x000000040a117c10 */ /* 0x005fca000fffe0ff */
[----:B-1----:R-:W-:-:S06]  /*0430*/  IMAD.WIDE R16, R17, 0x4, R14 ;  /* 0x0000000411107825 */ /* 0x002fcc00078e020e */
[----:B------:R-:W2:Y:S01]  /*0440*/  LDG.E.CONSTANT R17, desc[UR8][R16.64] ;  /* 0x0000000810117981 */ /* 0x000ea2000c1e9900 */
[----:B------:R-:W-:-:S06]  /*0450*/  UIADD3 UR4, UPT, UPT, UR4, 0x1, URZ ;  /* 0x0000000104047890 */ /* 0x000fcc000fffe0ff */
[----:B------:R-:W-:Y:S01]  /*0460*/  ISETP.NE.AND P1, PT, R12, UR4, PT ;  /* 0x000000040c007c0c */ /* 0x000fe2000bf25270 */
[----:B--2---:R-:W-:-:S12]  /*0470*/  FADD R8, R17, R8 ;  /* 0x0000000811087221 */ /* 0x004fd80000000000 */
[----:B------:R-:W-:Y:S05]  /*0480*/  @P1 BRA `(.L_x_35) ;  /* 0xfffffffc00e01947 */ /* 0x000fea000383ffff */
[----:B------:R-:W-:-:S04]  /*0490*/  I2FP.F32.S32 R7, R12 ;  /* 0x0000000c00077245 */ /* 0x000fc80000201400 */
        /* <DEDUP_REMOVED lines=10> */
[----:B-----5:R-:W-:Y:S05]  /*0540*/  CALL.REL.NOINC `($__internal_1_$__cuda_sm3x_div_rn_noftz_f32_slowpath) ;  /* 0x0000001400c07944 */ /* 0x020fea0003c00000 */
[----:B------:R-:W-:-:S07]  /*0550*/  MOV R9, R27 ;  /* 0x0000001b00097202 */ /* 0x000fce0000000f00 */
.L_x_36:
[----:B------:R-:W-:Y:S01]  /*0560*/  ISETP.GE.AND P0, PT, R12, 0x2, PT ;  /* 0x000000020c00780c */ /* 0x000fe20003f06270 */
[----:B-----5:R-:W-:Y:S01]  /*0570*/  FADD R8, -R0, 1 ;  /* 0x3f80000000087421 */ /* 0x020fe20000000100 */
[----:B------:R-:W-:Y:S02]  /*0580*/  MOV R18, R9 ;  /* 0x0000000900127202 */ /* 0x000fe40000000f00 */
[----:B------:R-:W-:-:S09]  /*0590*/  MOV R10, R12 ;  /* 0x0000000c000a7202 */ /* 0x000fd20000000f00 */
[----:B------:R-:W-:Y:S05]  /*05a0*/  @!P0 BRA `(.L_x_37) ;  /* 0x0000000000508947 */ /* 0x000fea0003800000 */
[----:B------:R-:W0:Y:S01]  /*05b0*/  LDCU UR4, c[0x0][0x3c0] ;  /* 0x00007800ff0477ac */ /* 0x000e220008000800 */
[----:B------:R-:W1:Y:S01]  /*05c0*/  LDC.64 R14, c[0x0][0x380] ;  /* 0x0000e000ff0e7b82 */ /* 0x000e620000000a00 */
[----:B------:R-:W-:Y:S01]  /*05d0*/  VIADD R10, R12, 0xfffffffe ;  /* 0xfffffffe0c0a7836 */ /* 0x000fe20000000000 */
[----:B------:R-:W-:Y:S01]  /*05e0*/  MOV R9, R18 ;  /* 0x0000001200097202 */ /* 0x000fe20000000f00 */
[----:B------:R-:W2:Y:S01]  /*05f0*/  LDCU UR5, c[0x0][0x3c4] ;  /* 0x00007880ff0577ac */ /* 0x000ea20008000800 */
[----:B0-----:R-:W-:Y:S01]  /*0600*/  IADD3 R11, PT, PT, -R11, UR4, RZ ;  /* 0x000000040b0b7c10 */ /* 0x001fe2000fffe1ff */
[----:B------:R-:W-:-:S03]  /*0610*/  UMOV UR4, 0x1 ;  /* 0x0000000100047882 */ /* 0x000fc60000000000 */
[----:B------:R-:W-:Y:S02]  /*0620*/  ISETP.GT.U32.AND P0, PT, R11, R10, PT ;  /* 0x0000000a0b00720c */ /* 0x000fe40003f04070 */
[----:B--2---:R-:W-:-:S11]  /*0630*/  MOV R10, R12 ;  /* 0x0000000c000a7202 */ /* 0x004fd60000000f00 */
.L_x_38:
[----:B------:R-:W-:Y:S05]  /*0640*/  @!P0 EXIT ;  /* 0x000000000000894d */ /* 0x000fea0003800000 */
[----:B------:R-:W-:-:S05]  /*0650*/  IADD3 R17, PT, PT, R10, UR5, RZ ;  /* 0x000000050a117c10 */ /* 0x000fca000fffe0ff */
[----:B-1----:R-:W-:-:S06]  /*0660*/  IMAD.WIDE R16, R17, 0x4, R14 ;  /* 0x0000000411107825 */ /* 0x002fcc00078e020e */
[----:B------:R-:W2:Y:S01]  /*0670*/  LDG.E.CONSTANT R17, desc[UR8][R16.64] ;  /* 0x0000000810117981 */ /* 0x000ea2000c1e9900 */
[----:B------:R-:W-:Y:S01]  /*0680*/  UIADD3 UR4, UPT, UPT, UR4, 0x1, URZ ;  /* 0x0000000104047890 */ /* 0x000fe2000fffe0ff */
[----:B------:R-:W-:-:S05]  /*0690*/  IADD3 R10, PT, PT, R10, 0x1, RZ ;  /* 0x000000010a0a7810 */ /* 0x000fca0007ffe0ff */
[----:B------:R-:W-:Y:S01]  /*06a0*/  ISETP.NE.AND P1, PT, R12, UR4, PT ;  /* 0x000000040c007c0c */ /* 0x000fe2000bf25270 */
[----:B--2---:R-:W-:-:S04]  /*06b0*/  FMUL R20, R0, R17 ;  /* 0x0000001100147220 */ /* 0x004fc80000400000 */
[----:B------:R-:W-:-:S04]  /*06c0*/  FFMA R9, R9, R8, R20 ;  /* 0x0000000809097223 */ /* 0x000fc80000000014 */
[----:B------:R-:W-:-:S04]  /*06d0*/  FADD R18, R9, R18 ;  /* 0x0000001209127221 */ /* 0x000fc80000000000 */
[----:B------:R-:W-:Y:S05]  /*06e0*/  @P1 BRA `(.L_x_38) ;  /* 0xfffffffc00d41947 */ /* 0x000fea000383ffff */
.L_x_37:
        /* <DEDUP_REMOVED lines=11> */
[----:B------:R-:W-:Y:S05]  /*07a0*/  CALL.REL.NOINC `($__internal_1_$__cuda_sm3x_div_rn_noftz_f32_slowpath) ;  /* 0x0000001400287944 */ /* 0x000fea0003c00000 */
[----:B------:R-:W-:-:S07]  /*07b0*/  MOV R11, R27 ;  /* 0x0000001b000b7202 */ /* 0x000fce0000000f00 */
.L_x_39:
[----:B------:R-:W-:Y:S01]  /*07c0*/  MOV R18, R11 ;  /* 0x0000000b00127202 */ /* 0x000fe20000000f00 */
[----:B------:R-:W-:Y:S06]  /*07d0*/  @!P2 BRA `(.L_x_40) ;  /* 0x00000000005ca947 */ /* 0x000fec0003800000 */
[----:B------:R-:W0:Y:S01]  /*07e0*/  LDCU.64 UR4, c[0x0][0x3c0] ;  /* 0x00007800ff0477ac */ /* 0x000e220008000a00 */
[----:B------:R-:W1:Y:S01]  /*07f0*/  LDC.64 R14, c[0x0][0x380] ;  /* 0x0000e000ff0e7b82 */ /* 0x000e620000000a00 */
[----:B0-----:R-:W-:Y:S01]  /*0800*/  VIADD R11, R10, UR5 ;  /* 0x000000050a0b7c36 */ /* 0x001fe20008000000 */
[----:B------:R-:W0:Y:S04]  /*0810*/  LDCU UR5, c[0x0][0x3c4] ;  /* 0x00007880ff0577ac */ /* 0x000e280008000800 */
[----:B------:R-:W-:Y:S01]  /*0820*/  VIMNMX R16, PT, PT, R11, UR4, !PT ;  /* 0x000000040b107c48 */ /* 0x000fe2000ffe0100 */
[----:B------:R-:W-:-:S03]  /*0830*/  UMOV UR4, 0x1 ;  /* 0x0000000100047882 */ /* 0x000fc60000000000 */
[----:B------:R-:W-:Y:S02]  /*0840*/  IADD3 R16, PT, PT, -R11, R16, RZ ;  /* 0x000000100b107210 */ /* 0x000fe40007ffe1ff */
[----:B------:R-:W-:-:S04]  /*0850*/  IADD3 R11, PT, PT, R12, -0x2, RZ ;  /* 0xfffffffe0c0b7810 */ /* 0x000fc80007ffe0ff */
[----:B------:R-:W-:Y:S02]  /*0860*/  ISETP.GT.U32.AND P1, PT, R16, R11, PT ;  /* 0x0000000b1000720c */ /* 0x000fe40003f24070 */
[----:B------:R-:W-:-:S11]  /*0870*/  MOV R11, R18 ;  /* 0x00000012000b7202 */ /* 0x000fd60000000f00 */
.L_x_41:
[----:B0-----:R-:W-:Y:S05]  /*0880*/  @!P1 EXIT ;  /* 0x000000000000994d */ /* 0x001fea0003800000 */
        /* <DEDUP_REMOVED lines=8> */
[----:B------:R-:W-:-:S04]  /*0910*/  FMUL R20, R0, R9 ;  /* 0x0000000900147220 */ /* 0x000fc80000400000 */
[----:B------:R-:W-:-:S04]  /*0920*/  FFMA R11, R11, R8, R20 ;  /* 0x000000080b0b7223 */ /* 0x000fc80000000014 */
[----:B------:R-:W-:Y:S01]  /*0930*/  FADD R18, R11, R18 ;  /* 0x000000120b127221 */ /* 0x000fe20000000000 */
[----:B------:R-:W-:Y:S06]  /*0940*/  @P0 BRA `(.L_x_41) ;  /* 0xfffffffc00cc0947 */ /* 0x000fec000383ffff */
.L_x_40:
        /* <DEDUP_REMOVED lines=13> */
.L_x_42:
[----:B------:R-:W-:Y:S01]  /*0a20*/  IMAD.MOV.U32 R18, RZ, RZ, R13 ;  /* 0x000000ffff127224 */ /* 0x000fe200078e000d */
[----:B------:R-:W-:Y:S06]  /*0a30*/  @!P2 BRA `(.L_x_43) ;  /* 0x000000000064a947 */ /* 0x000fec0003800000 */
[----:B------:R-:W0:Y:S01]  /*0a40*/  LDCU.64 UR4, c[0x0][0x3c0] ;  /* 0x00007800ff0477ac */ /* 0x000e220008000a00 */
[----:B------:R-:W1:Y:S01]  /*0a50*/  LDC.64 R14, c[0x0][0x380] ;  /* 0x0000e000ff0e7b82 */ /* 0x000e620000000a00 */
[----:B0-----:R-:W-:Y:S01]  /*0a60*/  IADD3 R13, PT, PT, R10, UR5, RZ ;  /* 0x000000050a0d7c10 */ /* 0x001fe2000fffe0ff */
[----:B------:R-:W0:Y:S03]  /*0a70*/  LDCU UR5, c[0x0][0x3c4] ;  /* 0x00007880ff0577ac */ /* 0x000e260008000800 */
[----:B------:R-:W-:Y:S01]  /*0a80*/  VIMNMX R16, PT, PT, R13, UR4, !PT ;  /* 0x000000040d107c48 */ /* 0x000fe2000ffe0100 */
[----:B------:R-:W-:-:S03]  /*0a90*/  UMOV UR4, 0x1 ;  /* 0x0000000100047882 */ /* 0x000fc60000000000 */
[----:B------:R-:W-:Y:S02]  /*0aa0*/  IADD3 R16, PT, PT, -R13, R16, RZ ;  /* 0x000000100d107210 */ /* 0x000fe40007ffe1ff */
[----:B------:R-:W-:-:S04]  /*0ab0*/  IADD3 R13, PT, PT, R12, -0x2, RZ ;  /* 0xfffffffe0c0d7810 */ /* 0x000fc80007ffe0ff */
[----:B------:R-:W-:Y:S02]  /*0ac0*/  ISETP.GT.U32.AND P1, PT, R16, R13, PT ;  /* 0x0000000d1000720c */ /* 0x000fe40003f24070 */
[----:B------:R-:W-:-:S11]  /*0ad0*/  MOV R13, R18 ;  /* 0x00000012000d7202 */ /* 0x000fd60000000f00 */
.L_x_44:
        /* <DEDUP_REMOVED lines=11> */
[----:B------:R-:W-:-:S04]  /*0b90*/  FMUL R20, R0, R11 ;  /* 0x0000000b00147220 */ /* 0x000fc80000400000 */
[----:B------:R-:W-:-:S04]  /*0ba0*/  FFMA R13, R13, R8, R20 ;  /* 0x000000080d0d7223 */ /* 0x000fc80000000014 */
[----:B------:R-:W-:Y:S01]  /*0bb0*/  FADD R18, R13, R18 ;  /* 0x000000120d127221 */ /* 0x000fe20000000000 */
[----:B------:R-:W-:Y:S06]  /*0bc0*/  @P0 BRA `(.L_x_44) ;  /* 0xfffffffc00c40947 */ /* 0x000fec000383ffff */
.L_x_43:
        /* <DEDUP_REMOVED lines=12> */
[----:B------:R-:W-:-:S07]  /*0c90*/  IMAD.MOV.U32 R19, RZ, RZ, R27 ;  /* 0x000000ffff137224 */ /* 0x000fce00078e001b */
.L_x_45:
[----:B------:R-:W-:Y:S01]  /*0ca0*/  MOV R18, R19 ;  /* 0x0000001300127202 */ /* 0x000fe20000000f00 */
[----:B------:R-:W-:Y:S06]  /*0cb0*/  @!P2 BRA `(.L_x_46) ;  /* 0x00000000006ca947 */ /* 0x000fec0003800000 */
[----:B------:R-:W0:Y:S01]  /*0cc0*/  LDCU.64 UR4, c[0x0][0x3c0] ;  /* 0x00007800ff0477ac */ /* 0x000e220008000a00 */
[----:B------:R-:W1:Y:S01]  /*0cd0*/  LDC.64 R14, c[0x0][0x380] ;  /* 0x0000e000ff0e7b82 */ /* 0x000e620000000a00 */
[----:B------:R-:W-:Y:S02]  /*0ce0*/  MOV R19, R18 ;  /* 0x0000001200137202 */ /* 0x000fe40000000f00 */
[----:B0-----:R-:W-:Y:S01]  /*0cf0*/  IADD3 R16, PT, PT, R10, UR5, RZ ;  /* 0x000000050a107c10 */ /* 0x001fe2000fffe0ff */
[----:B------:R-:W0:Y:S03]  /*0d00*/  LDCU UR5, c[0x0][0x3c4] ;  /* 0x00007880ff0577ac */ /* 0x000e260008000800 */
[----:B------:R-:W-:Y:S01]  /*0d10*/  VIMNMX R17, PT, PT, R16, UR4, !PT ;  /* 0x0000000410117c48 */ /* 0x000fe2000ffe0100 */
[----:B------:R-:W-:-:S03]  /*0d20*/  UMOV UR4, 0x1 ;  /* 0x0000000100047882 */ /* 0x000fc60000000000 */
[----:B------:R-:W-:Y:S02]  /*0d30*/  IADD3 R17, PT, PT, -R16, R17, RZ ;  /* 0x0000001110117210 */ /* 0x000fe40007ffe1ff */
[----:B------:R-:W-:-:S04]  /*0d40*/  IADD3 R16, PT, PT, R12, -0x2, RZ ;  /* 0xfffffffe0c107810 */ /* 0x000fc80007ffe0ff */
[----:B------:R-:W-:-:S13]  /*0d50*/  ISETP.GT.U32.AND P1, PT, R17, R16, PT ;  /* 0x000000101100720c */ /* 0x000fda0003f24070 */
.L_x_47:
        /* <DEDUP_REMOVED lines=13> */
[----:B------:R-:W-:-:S04]  /*0e30*/  FMUL R20, R0, R13 ;  /* 0x0000000d00147220 */ /* 0x000fc80000400000 */
[----:B------:R-:W-:-:S04]  /*0e40*/  FFMA R19, R19, R8, R20 ;  /* 0x0000000813137223 */ /* 0x000fc80000000014 */
[----:B------:R-:W-:Y:S01]  /*0e50*/  FADD R18, R19, R18 ;  /* 0x0000001213127221 */ /* 0x000fe20000000000 */
[----:B------:R-:W-:Y:S06]  /*0e60*/  @P0 BRA `(.L_x_47) ;  /* 0xfffffffc00bc0947 */ /* 0x000fec000383ffff */
.L_x_46:
        /* <DEDUP_REMOVED lines=9> */
[----:B------:R-:W-:Y:S01]  /*0f00*/  IMAD.MOV.U32 R14, RZ, RZ, R18 ;  /* 0x000000ffff0e7224 */ /* 0x000fe200078e0012 */
[----:B------:R-:W-:-:S07]  /*0f10*/  MOV R17, 0xf30 ;  /* 0x00000f3000117802 */ /* 0x000fce0000000f00 */
[----:B------:R-:W-:Y:S05]  /*0f20*/  CALL.REL.NOINC `($__internal_1_$__cuda_sm3x_div_rn_noftz_f32_slowpath) ;  /* 0x0000000c00487944 */ /* 0x000fea0003c00000 */
[----:B------:R-:W-:-:S07]  /*0f30*/  MOV R25, R27 ;  /* 0x0000001b00197202 */ /* 0x000fce0000000f00 */
.L_x_48:
        /* <DEDUP_REMOVED lines=12> */
.L_x_50:
[----:B0-----:R-:W-:Y:S05]  /*1000*/  @!P1 EXIT ;  /* 0x000000000000994d */ /* 0x001fea0003800000 */
[----:B------:R-:W-:-:S05]  /*1010*/  IADD3 R17, PT, PT, R10, UR5, RZ ;  /* 0x000000050a117c10 */ /* 0x000fca000fffe0ff */
[----:B-1----:R-:W-:-:S06]  /*1020*/  IMAD.WIDE R16, R17, 0x4, R14 ;  /* 0x0000000411107825 */ /* 0x002fcc00078e020e */
[----:B------:R-:W2:Y:S01]  /*1030*/  LDG.E.CONSTANT R17, desc[UR8][R16.64] ;  /* 0x0000000810117981 */ /* 0x000ea2000c1e9900 */
[----:B------:R-:W-:Y:S01]  /*1040*/  UIADD3 UR4, UPT, UPT, UR4, 0x1, URZ ;  /* 0x0000000104047890 */ /* 0x000fe2000fffe0ff */
[----:B------:R-:W-:-:S05]  /*1050*/  VIADD R10, R10, 0x1 ;  /* 0x000000010a0a7836 */ /* 0x000fca0000000000 */
        /* <DEDUP_REMOVED lines=13> */
.L_x_49:
        /* <DEDUP_REMOVED lines=11> */
.L_x_51:
[----:B------:R-:W0:Y:S01]  /*11e0*/  LDCU.64 UR6, c[0x0][0x3c0] ;  /* 0x00007800ff0677ac */ /* 0x000e220008000a00 */
[----:B------:R-:W1:Y:S01]  /*11f0*/  LDC.64 R14, c[0x0][0x3d0] ;  /* 0x0000f400ff0e7b82 */ /* 0x000e620000000a00 */
[----:B------:R-:W-:Y:S01]  /*1200*/  FMUL R7, R3, R25 ;  /* 0x0000001903077220 */ /* 0x000fe20000400000 */
[----:B------:R-:W-:-:S03]  /*1210*/  IADD3 R17, PT, PT, R21, R6, RZ ;  /* 0x0000000615117210 */ /* 0x000fc60007ffe0ff */
[----:B------:R-:W-:-:S04]  /*1220*/  FFMA R7, R2, R27, R7 ;  /* 0x0000001b02077223 */ /* 0x000fc80000000007 */
[----:B------:R-:W-:-:S04]  /*1230*/  FFMA R12, R4, R19, R7 ;  /* 0x00000013040c7223 */ /* 0x000fc80000000007 */
[----:B------:R-:W-:Y:S01]  /*1240*/  FFMA R7, R5, R13, R12 ;  /* 0x0000000d05077223 */ /* 0x000fe2000000000c */
[----:B0-----:R-:W-:-:S04]  /*1250*/  IADD3 R23, PT, PT, R10, UR7, RZ ;  /* 0x000000070a177c10 */ /* 0x001fc8000fffe0ff */
[----:B------:R-:W-:Y:S01]  /*1260*/  ISETP.GE.AND P0, PT, R23, UR6, PT ;  /* 0x0000000617007c0c */ /* 0x000fe2000bf06270 */
[----:B-1----:R-:W-:-:S05]  /*1270*/  IMAD.WIDE R14, R17, 0x4, R14 ;  /* 0x00000004110e7825 */ /* 0x002fca00078e020e */
[----:B------:R0:W-:Y:S07]  /*1280*/  STG.E desc[UR8][R14.64], R7 ;  /* 0x000000070e007986 */ /* 0x0001ee000c101908 */
[----:B------:R-:W-:Y:S05]  /*1290*/  @P0 EXIT ;  /* 0x000000000000094d */ /* 0x000fea0003800000 */
[----:B------:R-:W1:Y:S01]  /*12a0*/  LDC R12, c[0x0][0x3c4] ;  /* 0x0000f100ff0c7b82 */ /* 0x000e620000000800 */
[----:B0-----:R-:W-:-:S04]  /*12b0*/  IADD3 R7, PT, PT, -R23, UR6, RZ ;  /* 0x0000000617077c10 */ /* 0x001fc8000fffe1ff */
[----:B------:R-:W-:Y:S02]  /*12c0*/  LOP3.LUT P0, R16, R7, 0x3, RZ, 0xc0, !PT ;  /* 0x0000000307107812 */ /* 0x000fe4000780c0ff */
[----:B------:R-:W-:-:S11]  /*12d0*/  MOV R7, R10 ;  /* 0x0000000a00077202 */ /* 0x000fd60000000f00 */
[----:B------:R-:W-:Y:S05]  /*12e0*/  @!P0 BRA `(.L_x_52) ;  /* 0x0000000000a48947 */ /* 0x000fea0003800000 */
[----:B------:R-:W0:Y:S01]  /*12f0*/  LDCU.64 UR4, c[0x0][0x3d0] ;  /* 0x00007a00ff0477ac */ /* 0x000e220008000a00 */
[----:B------:R-:W-:Y:S01]  /*1300*/  IADD3 R16, PT, PT, -R16, RZ, RZ ;  /* 0x000000ff10107210 */ /* 0x000fe20007ffe1ff */
[----:B------:R-:W-:Y:S01]  /*1310*/  IMAD.MOV.U32 R7, RZ, RZ, R10 ;  /* 0x000000ffff077224 */ /* 0x000fe200078e000a */
[----:B------:R-:W-:Y:S01]  /*1320*/  IADD3 R18, PT, PT, R21, 0x1, RZ ;  /* 0x0000000115127810 */ /* 0x000fe20007ffe0ff */
[----:B------:R-:W2:Y:S01]  /*1330*/  LDCU UR6, c[0x0][0x3c0] ;  /* 0x00007800ff0677ac */ /* 0x000ea20008000800 */
[----:B------:R-:W-:Y:S01]  /*1340*/  MOV R17, R21 ;  /* 0x0000001500117202 */ /* 0x000fe20000000f00 */
[----:B0-----:R-:W-:-:S04]  /*1350*/  UIADD3 UR4, UP0, UPT, UR4, 0x4, URZ ;  /* 0x0000000404047890 */ /* 0x001fc8000ff1e0ff */
[----:B--2---:R-:W-:-:S12]  /*1360*/  UIADD3.X UR5, UPT, UPT, URZ, UR5, URZ, UP0, !UPT ;  /* 0x00000005ff057290 */ /* 0x004fd800087fe4ff */
.L_x_53:
[----:B------:R-:W0:Y:S02]  /*1370*/  LDC.64 R14, c[0x0][0x380] ;  /* 0x0000e000ff0e7b82 */ /* 0x000e240000000a00 */
[----:B0-----:R-:W-:-:S06]  /*1380*/  IMAD.WIDE R14, R23, 0x4, R14 ;  /* 0x00000004170e7825 */ /* 0x001fcc00078e020e */
[----:B------:R-:W2:Y:S01]  /*1390*/  LDG.E.CONSTANT R15, desc[UR8][R14.64] ;  /* 0x000000080e0f7981 */ /* 0x000ea2000c1e9900 */
[----:B------:R-:W-:Y:S02]  /*13a0*/  ISETP.GE.AND P0, PT, R18, UR6, PT ;  /* 0x0000000612007c0c */ /* 0x000fe4000bf06270 */
[----:B------:R-:W-:Y:S02]  /*13b0*/  IADD3 R16, PT, PT, R16, 0x1, RZ ;  /* 0x0000000110107810 */ /* 0x000fe40007ffe0ff */
[----:B------:R-:W-:Y:S02]  /*13c0*/  IADD3 R7, PT, PT, R7, 0x1, RZ ;  /* 0x0000000107077810 */ /* 0x000fe40007ffe0ff */
[----:B------:R-:W-:Y:S01]  /*13d0*/  IADD3 R23, PT, PT, R23, 0x1, RZ ;  /* 0x0000000117177810 */ /* 0x000fe20007ffe0ff */
        /* <DEDUP_REMOVED lines=9> */
[----:B------:R-:W-:Y:S01]  /*1470*/  FFMA R25, R8, R25, R21 ;  /* 0x0000001908197223 */ /* 0x000fe20000000015 */
[----:B------:R-:W-:-:S03]  /*1480*/  @!P0 IADD3 R21, P1, PT, R6, R17, RZ ;  /* 0x0000001106158210 */ /* 0x000fc60007f3e0ff */
[----:B------:R-:W-:Y:S01]  /*1490*/  FMUL R14, R0, R25 ;  /* 0x00000019000e7220 */ /* 0x000fe20000400000 */
[C---:B------:R-:W-:Y:S02]  /*14a0*/  @!P0 LEA.HI.X.SX32 R22, R17.reuse, RZ, 0x1, P1 ;  /* 0x000000ff11168211 */ /* 0x040fe400008f0eff */
[----:B------:R-:W-:Y:S01]  /*14b0*/  IADD3 R17, PT, PT, R17, 0x1, RZ ;  /* 0x0000000111117810 */ /* 0x000fe20007ffe0ff */
[----:B------:R-:W-:-:S04]  /*14c0*/  FFMA R27, R27, R8, R14 ;  /* 0x000000081b1b7223 */ /* 0x000fc8000000000e */
[----:B------:R-:W-:-:S04]  /*14d0*/  @!P0 FMUL R14, R2, R27 ;  /* 0x0000001b020e8220 */ /* 0x000fc80000400000 */
[----:B------:R-:W-:Y:S01]  /*14e0*/  @!P0 FFMA R15, R3, R25, R14 ;  /* 0x00000019030f8223 */ /* 0x000fe2000000000e */
[----:B------:R-:W-:-:S03]  /*14f0*/  @!P0 LEA R14, P1, R21, UR4, 0x2 ;  /* 0x00000004150e8c11 */ /* 0x000fc6000f8210ff */
[----:B------:R-:W-:Y:S01]  /*1500*/  @!P0 FFMA R20, R4, R19, R15 ;  /* 0x0000001304148223 */ /* 0x000fe2000000000f */
[----:B------:R-:W-:Y:S02]  /*1510*/  @!P0 LEA.HI.X R15, R21, UR5, R22, 0x2, P1 ;  /* 0x00000005150f8c11 */ /* 0x000fe400088f1416 */
[----:B------:R-:W-:Y:S01]  /*1520*/  MOV R21, R18 ;  /* 0x0000001200157202 */ /* 0x000fe20000000f00 */
[----:B------:R-:W-:-:S03]  /*1530*/  @!P0 FFMA R29, R5, R13, R20 ;  /* 0x0000000d051d8223 */ /* 0x000fc60000000014 */
[----:B------:R-:W-:Y:S02]  /*1540*/  IADD3 R18, PT, PT, R21, 0x1, RZ ;  /* 0x0000000115127810 */ /* 0x000fe40007ffe0ff */
[----:B------:R0:W-:Y:S01]  /*1550*/  @!P0 STG.E desc[UR8][R14.64], R29 ;  /* 0x0000001d0e008986 */ /* 0x0001e2000c101908 */
[----:B------:R-:W-:-:S13]  /*1560*/  ISETP.NE.AND P0, PT, R16, RZ, PT ;  /* 0x000000ff1000720c */ /* 0x000fda0003f05270 */
[----:B0-----:R-:W-:Y:S05]  /*1570*/  @P0 BRA `(.L_x_53) ;  /* 0xfffffffc007c0947 */ /* 0x001fea000383ffff */
.L_x_52:
[----:B-1----:R-:W-:-:S04]  /*1580*/  IADD3 R10, PT, PT, R12, -UR6, R10 ;  /* 0x800000060c0a7c10 */ /* 0x002fc8000fffe00a */
[----:B------:R-:W-:-:S13]  /*1590*/  ISETP.GT.U32.AND P0, PT, R10, -0x4, PT ;  /* 0xfffffffc0a00780c */ /* 0x000fda0003f04070 */
[----:B------:R-:W-:Y:S05]  /*15a0*/  @P0 EXIT ;  /* 0x000000000000094d */ /* 0x000fea0003800000 */
[----:B------:R-:W0:Y:S01]  /*15b0*/  LDC.64 R14, c[0x0][0x380] ;  /* 0x0000e000ff0e7b82 */ /* 0x000e220000000a00 */
[----:B------:R-:W1:Y:S01]  /*15c0*/  LDCU.64 UR4, c[0x0][0x380] ;  /* 0x00007000ff0477ac */ /* 0x000e620008000a00 */
[----:B------:R-:W-:Y:S01]  /*15d0*/  IADD3 R10, PT, PT, R7, R12, RZ ;  /* 0x0000000c070a7210 */ /* 0x000fe20007ffe0ff */
[----:B------:R-:W-:Y:S01]  /*15e0*/  VIADD R12, R21, 0x2 ;  /* 0x00000002150c7836 */ /* 0x000fe20000000000 */
[----:B------:R-:W2:Y:S02]  /*15f0*/  LDCU UR6, c[0x0][0x3c0] ;  /* 0x00007800ff0677ac */ /* 0x000ea40008000800 */
[----:B------:R-:W-:Y:S01]  /*1600*/  IADD3 R29, PT, PT, R10, 0x1, RZ ;  /* 0x000000010a1d7810 */ /* 0x000fe20007ffe0ff */
[----:B-1----:R-:W-:-:S04]  /*1610*/  UIADD3 UR4, UP0, UPT, UR4, 0x4, URZ ;  /* 0x0000000404047890 */ /* 0x002fc8000ff1e0ff */
[----:B--2---:R-:W-:-:S12]  /*1620*/  UIADD3.X UR5, UPT, UPT, URZ, UR5, URZ, UP0, !UPT ;  /* 0x00000005ff057290 */ /* 0x004fd800087fe4ff */
.L_x_54:
[----:B01----:R-:W-:-:S06]  /*1630*/  IMAD.WIDE R20, R23, 0x4, R14 ;  /* 0x0000000417147825 */ /* 0x003fcc00078e020e */
[----:B------:R-:W2:Y:S01]  /*1640*/  LDG.E.CONSTANT R21, desc[UR8][R20.64] ;  /* 0x0000000814157981 */ /* 0x000ea2000c1e9900 */
[----:B------:R-:W-:Y:S02]  /*1650*/  MOV R16, UR4 ;  /* 0x0000000400107c02 */ /* 0x000fe40008000f00 */
[----:B------:R-:W-:-:S03]  /*1660*/  MOV R17, UR5 ;  /* 0x0000000500117c02 */ /* 0x000fc60008000f00 */
[----:B------:R-:W-:-:S03]  /*1670*/  IMAD.WIDE R22, R29, 0x4, R16 ;  /* 0x000000041d167825 */ /* 0x000fc600078e0210 */
[----:B------:R-:W0:Y:S02]  /*1680*/  LDC.64 R16, c[0x0][0x3d0] ;  /* 0x0000f400ff107b82 */ /* 0x000e240000000a00 */
[----:B------:R-:W3:Y:S04]  /*1690*/  LDG.E.CONSTANT R24, desc[UR8][R22.64+-0x4] ;  /* 0xfffffc0816187981 */ /* 0x000ee8000c1e9900 */
[----:B------:R-:W4:Y:S04]  /*16a0*/  LDG.E.CONSTANT R26, desc[UR8][R22.64] ;  /* 0x00000008161a7981 */ /* 0x000f28000c1e9900 */
[----:B------:R1:W5:Y:S01]  /*16b0*/  LDG.E.CONSTANT R18, desc[UR8][R22.64+0x4] ;  /* 0x0000040816127981 */ /* 0x000362000c1e9900 */
[----:B------:R-:W-:Y:S01]  /*16c0*/  ISETP.GE.AND P1, PT, R12, UR6, PT ;  /* 0x000000060c007c0c */ /* 0x000fe2000bf26270 */
[----:B------:R-:W-:Y:S01]  /*16d0*/  VIADD R10, R10, 0x4 ;  /* 0x000000040a0a7836 */ /* 0x000fe20000000000 */
[----:B------:R-:W-:-:S02]  /*16e0*/  IADD3 R7, PT, PT, R7, 0x4, RZ ;  /* 0x0000000407077810 */ /* 0x000fc40007ffe0ff */
[----:B------:R-:W-:Y:S01]  /*16f0*/  IADD3 R29, PT, PT, R29, 0x4, RZ ;  /* 0x000000041d1d7810 */ /* 0x000fe20007ffe0ff */
[----:B--2---:R-:W-:Y:S01]  /*1700*/  FMUL R28, R0, R21 ;  /* 0x00000015001c7220 */ /* 0x004fe20000400000 */
[----:B------:R-:W-:-:S03]  /*1710*/  IADD3 R21, PT, PT, R12, -0x2, RZ ;  /* 0xfffffffe0c157810 */ /* 0x000fc60007ffe0ff */
[----:B------:R-:W-:-:S04]  /*1720*/  FFMA R9, R8, R9, R28 ;  /* 0x0000000908097223 */ /* 0x000fc8000000001c */
[----:B------:R-:W-:-:S04]  /*1730*/  FMUL R28, R0, R9 ;  /* 0x00000009001c7220 */ /* 0x000fc80000400000 */
[----:B------:R-:W-:Y:S01]  /*1740*/  FFMA R11, R8, R11, R28 ;  /* 0x0000000b080b7223 */ /* 0x000fe2000000001c */
[----:B---3--:R-:W-:-:S03]  /*1750*/  FMUL R24, R0, R24 ;  /* 0x0000001800187220 */ /* 0x008fc60000400000 */
[C---:B------:R-:W-:Y:S01]  /*1760*/  FMUL R20, R0.reuse, R11 ;  /* 0x0000000b00147220 */ /* 0x040fe20000400000 */
[----:B------:R-:W-:Y:S01]  /*1770*/  FFMA R9, R9, R8, R24 ;  /* 0x0000000809097223 */ /* 0x000fe20000000018 */
[----:B----4-:R-:W-:Y:S01]  /*1780*/  FMUL R26, R0, R26 ;  /* 0x0000001a001a7220 */ /* 0x010fe20000400000 */
[----:B------:R-:W-:Y:S01]  /*1790*/  IADD3 R24, PT, PT, R12, 0x1, RZ ;  /* 0x000000010c187810 */ /* 0x000fe20007ffe0ff */
[----:B------:R-:W-:Y:S01]  /*17a0*/  FFMA R13, R8, R13, R20 ;  /* 0x0000000d080d7223 */ /* 0x000fe20000000014 */
[----:B------:R-:W-:Y:S01]  /*17b0*/  IADD3 R20, P0, PT, R6, R21, RZ ;  /* 0x0000001506147210 */ /* 0x000fe20007f1e0ff */
[C---:B-1----:R-:W-:Y:S01]  /*17c0*/  FMUL R22, R0.reuse, R9 ;  /* 0x0000000900167220 */ /* 0x042fe20000400000 */
[-C--:B------:R-:W-:Y:S01]  /*17d0*/  FFMA R9, R9, R8.reuse, R26 ;  /* 0x0000000809097223 */ /* 0x080fe2000000001a */
[----:B------:R-:W-:Y:S01]  /*17e0*/  FMUL R23, R0, R13 ;  /* 0x0000000d00177220 */ /* 0x000fe20000400000 */
[----:B------:R-:W-:Y:S01]  /*17f0*/  LEA.HI.X.SX32 R21, R21, RZ, 0x1, P0 ;  /* 0x000000ff15157211 */ /* 0x000fe200000f0eff */
[----:B------:R-:W-:Y:S01]  /*1800*/  FFMA R11, R11, R8, R22 ;  /* 0x000000080b0b7223 */ /* 0x000fe20000000016 */
[----:B0-----:R-:W-:Y:S01]  /*1810*/  LEA R16, P0, R20, R16, 0x2 ;  /* 0x0000001014107211 */ /* 0x001fe200078010ff */
[----:B------:R-:W-:Y:S01]  /*1820*/  FFMA R23, R8, R19, R23 ;  /* 0x0000001308177223 */ /* 0x000fe20000000017 */
[----:B------:R-:W-:Y:S01]  /*1830*/  ISETP.GE.AND P2, PT, R24, UR6, PT ;  /* 0x0000000618007c0c */ /* 0x000fe2000bf46270 */
[----:B------:R-:W-:Y:S01]  /*1840*/  FMUL R22, R0, R11 ;  /* 0x0000000b00167220 */ /* 0x000fe20000400000 */
[----:B------:R-:W-:Y:S01]  /*1850*/  LEA.HI.X R17, R20, R17, R21, 0x2, P0 ;  /* 0x0000001114117211 */ /* 0x000fe200000f1415 */
[----:B------:R-:W-:Y:S01]  /*1860*/  FMUL R19, R0, R23 ;  /* 0x0000001700137220 */ /* 0x000fe20000400000 */
[----:B------:R-:W-:-:S03]  /*1870*/  IADD3 R20, PT, PT, R12, -0x1, RZ ;  /* 0xffffffff0c147810 */ /* 0x000fc60007ffe0ff */
[----:B------:R-:W-:Y:S01]  /*1880*/  FFMA R25, R8, R25, R19 ;  /* 0x0000001908197223 */ /* 0x000fe20000000013 */
[----:B------:R-:W-:Y:S01]  /*1890*/  ISETP.GE.AND P0, PT, R20, UR6, PT ;  /* 0x0000000614007c0c */ /* 0x000fe2000bf06270 */
[-C--:B------:R-:W-:Y:S02]  /*18a0*/  FFMA R19, R13, R8.reuse, R22 ;  /* 0x000000080d137223 */ /* 0x080fe40000000016 */
[C---:B------:R-:W-:Y:S02]  /*18b0*/  FMUL R20, R0.reuse, R25 ;  /* 0x0000001900147220 */ /* 0x040fe40000400000 */
[----:B------:R-:W-:Y:S02]  /*18c0*/  FMUL R22, R0, R19 ;  /* 0x0000001300167220 */ /* 0x000fe40000400000 */
[----:B------:R-:W-:-:S06]  /*18d0*/  FFMA R27, R27, R8, R20 ;  /* 0x000000081b1b7223 */ /* 0x000fcc0000000014 */
[----:B------:R-:W-:-:S04]  /*18e0*/  @!P0 FMUL R20, R2, R27 ;  /* 0x0000001b02148220 */ /* 0x000fc80000400000 */
[----:B------:R-:W-:-:S04]  /*18f0*/  @!P0 FFMA R21, R3, R25, R20 ;  /* 0x0000001903158223 */ /* 0x000fc80000000014 */
[----:B------:R-:W-:Y:S01]  /*1900*/  @!P0 FFMA R20, R4, R23, R21 ;  /* 0x0000001704148223 */ /* 0x000fe20000000015 */
[-C--:B------:R-:W-:Y:S01]  /*1910*/  FFMA R23, R23, R8.reuse, R22 ;  /* 0x0000000817177223 */ /* 0x080fe20000000016 */
[C---:B------:R-:W-:Y:S02]  /*1920*/  FMUL R22, R0.reuse, R9 ;  /* 0x0000000900167220 */ /* 0x040fe40000400000 */
[----:B------:R-:W-:Y:S02]  /*1930*/  @!P0 FFMA R21, R5, R13, R20 ;  /* 0x0000000d05158223 */ /* 0x000fe40000000014 */
[-C--:B------:R-:W-:Y:S01]  /*1940*/  FFMA R11, R11, R8.reuse, R22 ;  /* 0x000000080b0b7223 */ /* 0x080fe20000000016 */
[C---:B------:R-:W-:Y:S02]  /*1950*/  FMUL R22, R0.reuse, R23 ;  /* 0x0000001700167220 */ /* 0x040fe40000400000 */
[----:B------:R1:W-:Y:S01]  /*1960*/  @!P0 STG.E desc[UR8][R16.64+0x4], R21 ;  /* 0x0000041510008986 */ /* 0x0003e2000c101908 */
[C---:B------:R-:W-:Y:S01]  /*1970*/  FMUL R20, R0.reuse, R11 ;  /* 0x0000000b00147220 */ /* 0x040fe20000400000 */
[----:B------:R-:W-:Y:S01]  /*1980*/  FFMA R13, R25, R8, R22 ;  /* 0x00000008190d7223 */ /* 0x000fe20000000016 */
[----:B-----5:R-:W-:Y:S01]  /*1990*/  FMUL R22, R0, R18 ;  /* 0x0000001200167220 */ /* 0x020fe20000400000 */
[----:B------:R-:W-:Y:S01]  /*19a0*/  ISETP.GE.AND P0, PT, R10, UR6, PT ;  /* 0x000000060a007c0c */ /* 0x000fe2000bf06270 */
[-C--:B------:R-:W-:Y:S01]  /*19b0*/  FFMA R18, R19, R8.reuse, R20 ;  /* 0x0000000813127223 */ /* 0x080fe20000000014 */
[----:B------:R-:W-:Y:S01]  /*19c0*/  FMUL R20, R0, R13 ;  /* 0x0000000d00147220 */ /* 0x000fe20000400000 */
[----:B------:R-:W-:-:S02]  /*19d0*/  FFMA R9, R9, R8, R22 ;  /* 0x0000000809097223 */ /* 0x000fc40000000016 */
[----:B------:R-:W-:Y:S01]  /*19e0*/  FMUL R22, R0, R18 ;  /* 0x0000001200167220 */ /* 0x000fe20000400000 */
[----:B------:R-:W-:-:S03]  /*19f0*/  FFMA R20, R27, R8, R20 ;  /* 0x000000081b147223 */ /* 0x000fc60000000014 */
[----:B------:R-:W-:Y:S01]  /*1a00*/  FFMA R25, R23, R8, R22 ;  /* 0x0000000817197223 */ /* 0x000fe20000000016 */
[----:B------:R-:W-:-:S03]  /*1a10*/  @!P1 FMUL R22, R2, R20 ;  /* 0x0000001402169220 */ /* 0x000fc60000400000 */
[----:B------:R-:W-:Y:S01]  /*1a20*/  FMUL R24, R0, R25 ;  /* 0x0000001900187220 */ /* 0x000fe20000400000 */
[----:B------:R-:W-:-:S03]  /*1a30*/  @!P1 FFMA R22, R3, R13, R22 ;  /* 0x0000000d03169223 */ /* 0x000fc60000000016 */
[-C--:B------:R-:W-:Y:S01]  /*1a40*/  FFMA R27, R13, R8.reuse, R24 ;  /* 0x000000080d1b7223 */ /* 0x080fe20000000018 */
[----:B------:R-:W-:Y:S01]  /*1a50*/  FMUL R24, R0, R9 ;  /* 0x0000000900187220 */ /* 0x000fe20000400000 */
[----:B------:R-:W-:Y:S02]  /*1a60*/  @!P1 FFMA R22, R4, R23, R22 ;  /* 0x0000001704169223 */ /* 0x000fe40000000016 */
[----:B------:R-:W-:Y:S01]  /*1a70*/  FMUL R23, R0, R27 ;  /* 0x0000001b00177220 */ /* 0x000fe20000400000 */
[----:B------:R-:W-:-:S03]  /*1a80*/  FFMA R11, R11, R8, R24 ;  /* 0x000000080b0b7223 */ /* 0x000fc60000000018 */
[-C--:B------:R-:W-:Y:S01]  /*1a90*/  FFMA R23, R20, R8.reuse, R23 ;  /* 0x0000000814177223 */ /* 0x080fe20000000017 */
[----:B------:R-:W-:Y:S01]  /*1aa0*/  FMUL R13, R0, R11 ;  /* 0x0000000b000d7220 */ /* 0x000fe20000400000 */
[----:B------:R-:W-:Y:S02]  /*1ab0*/  @!P1 FFMA R20, R5, R19, R22 ;  /* 0x0000001305149223 */ /* 0x000fe40000000016 */
[----:B------:R-:W-:Y:S01]  /*1ac0*/  @!P2 FMUL R22, R2, R23 ;  /* 0x000000170216a220 */ /* 0x000fe20000400000 */
[----:B------:R-:W-:Y:S02]  /*1ad0*/  FFMA R13, R18, R8, R13 ;  /* 0x00000008120d7223 */ /* 0x000fe4000000000d */
[----:B------:R1:W-:Y:S01]  /*1ae0*/  @!P1 STG.E desc[UR8][R16.64+0x8], R20 ;  /* 0x0000081410009986 */ /* 0x0003e2000c101908 */
[----:B------:R-:W-:Y:S01]  /*1af0*/  @!P2 FFMA R22, R3, R27, R22 ;  /* 0x0000001b0316a223 */ /* 0x000fe20000000016 */
[----:B------:R-:W-:-:S03]  /*1b00*/  FMUL R24, R0, R13 ;  /* 0x0000000d00187220 */ /* 0x000fc60000400000 */
[----:B------:R-:W-:Y:S01]  /*1b10*/  @!P2 FFMA R22, R4, R25, R22 ;  /* 0x000000190416a223 */ /* 0x000fe20000000016 */
[----:B------:R-:W-:-:S03]  /*1b20*/  FFMA R19, R25, R8, R24 ;  /* 0x0000000819137223 */ /* 0x000fc60000000018 */
[----:B------:R-:W-:Y:S01]  /*1b30*/  @!P2 FFMA R22, R5, R18, R22 ;  /* 0x000000120516a223 */ /* 0x000fe20000000016 */
[----:B------:R-:W-:-:S04]  /*1b40*/  FMUL R24, R0, R19 ;  /* 0x0000001300187220 */ /* 0x000fc80000400000 */
[----:B------:R-:W-:Y:S01]  /*1b50*/  FFMA R25, R27, R8, R24 ;  /* 0x000000081b197223 */ /* 0x000fe20000000018 */
[----:B------:R1:W-:Y:S03]  /*1b60*/  @!P2 STG.E desc[UR8][R16.64+0xc], R22 ;  /* 0x00000c161000a986 */ /* 0x0003e6000c101908 */
[----:B------:R-:W-:-:S04]  /*1b70*/  FMUL R24, R0, R25 ;  /* 0x0000001900187220 */ /* 0x000fc80000400000 */
[----:B------:R-:W-:Y:S01]  /*1b80*/  FFMA R27, R23, R8, R24 ;  /* 0x00000008171b7223 */ /* 0x000fe20000000018 */
[C---:B------:R-:W-:Y:S01]  /*1b90*/  IADD3 R23, PT, PT, R12.reuse, 0x2, RZ ;  /* 0x000000020c177810 */ /* 0x040fe20007ffe0ff */
[----:B------:R-:W0:Y:S01]  /*1ba0*/  LDC R24, c[0x0][0x3c4] ;  /* 0x0000f100ff187b82 */ /* 0x000e220000000800 */
[----:B------:R-:W-:Y:S02]  /*1bb0*/  IADD3 R12, PT, PT, R12, 0x4, RZ ;  /* 0x000000040c0c7810 */ /* 0x000fe40007ffe0ff */
[----:B------:R-:W-:-:S13]  /*1bc0*/  ISETP.GE.AND P3, PT, R23, UR6, PT ;  /* 0x0000000617007c0c */ /* 0x000fda000bf66270 */
[----:B------:R-:W-:-:S04]  /*1bd0*/  @!P3 FMUL R18, R2, R27 ;  /* 0x0000001b0212b220 */ /* 0x000fc80000400000 */
[----:B------:R-:W-:-:S04]  /*1be0*/  @!P3 FFMA R23, R3, R25, R18 ;  /* 0x000000190317b223 */ /* 0x000fc80000000012 */
[----:B------:R-:W-:Y:S01]  /*1bf0*/  @!P3 FFMA R18, R4, R19, R23 ;  /* 0x000000130412b223 */ /* 0x000fe20000000017 */
[----:B0-----:R-:W-:-:S03]  /*1c00*/  IADD3 R23, PT, PT, R7, R24, RZ ;  /* 0x0000001807177210 */ /* 0x001fc60007ffe0ff */
[----:B------:R-:W-:-:S05]  /*1c10*/  @!P3 FFMA R18, R5, R13, R18 ;  /* 0x0000000d0512b223 */ /* 0x000fca0000000012 */
[----:B------:R1:W-:Y:S01]  /*1c20*/  @!P3 STG.E desc[UR8][R16.64+0x10], R18 ;  /* 0x000010121000b986 */ /* 0x0003e2000c101908 */
[----:B------:R-:W-:Y:S05]  /*1c30*/  @!P0 BRA `(.L_x_54) ;  /* 0xfffffff8007c8947 */ /* 0x000fea000383ffff */
[----:B------:R-:W-:Y:S05]  /*1c40*/  EXIT ;  /* 0x000000000000794d */ /* 0x000fea0003800000 */
        .weak           $__internal_1_$__cuda_sm3x_div_rn_noftz_f32_slowpath
        .type           $__internal_1_$__cuda_sm3x_div_rn_noftz_f32_slowpath,@function
        .size           $__internal_1_$__cuda_sm3x_div_rn_noftz_f32_slowpath,(.L_x_65 - $__internal_1_$__cuda_sm3x_div_rn_noftz_f32_slowpath)
$__internal_1_$__cuda_sm3x_div_rn_noftz_f32_slowpath:
        /* <DEDUP_REMOVED lines=9> */
[----:B------:R-:W-:Y:S01]  /*1ce0*/  @!P0 IMAD.MOV.U32 R15, RZ, RZ, RZ ;  /* 0x000000ffff0f8224 */ /* 0x000fe200078e00ff */
        /* <DEDUP_REMOVED lines=24> */
.L_x_55:
[----:B------:R-:W-:Y:S02]  /*1e70*/  LEA R18, R16, 0xc0800000, 0x17 ;  /* 0xc080000010127811 */ /* 0x000fe400078eb8ff */
[----:B------:R-:W-:Y:S02]  /*1e80*/  IADD3 R23, PT, PT, R23, -0x7f, RZ ;  /* 0xffffff8117177810 */ /* 0x000fe40007ffe0ff */
[----:B------:R-:W-:-:S03]  /*1e90*/  IADD3 R20, PT, PT, -R18, R27, RZ ;  /* 0x0000001b12147210 */ /* 0x000fc60007ffe1ff */
[C---:B------:R-:W-:Y:S01]  /*1ea0*/  IMAD R14, R23.reuse, -0x800000, R14 ;  /* 0xff800000170e7824 */ /* 0x040fe200078e020e */
[----:B------:R0:W1:Y:S01]  /*1eb0*/  MUFU.RCP R18, R20 ;  /* 0x0000001400127308 */ /* 0x0000620000001000 */
[----:B------:R-:W-:Y:S01]  /*1ec0*/  FADD.FTZ R29, -R20, -RZ ;  /* 0x800000ff141d7221 */ /* 0x000fe20000010100 */
[----:B0-----:R-:W-:-:S04]  /*1ed0*/  IADD3 R20, PT, PT, R23, 0x7f, -R16 ;  /* 0x0000007f17147810 */ /* 0x001fc80007ffe810 */
[----:B------:R-:W-:Y:S01]  /*1ee0*/  IADD3 R15, PT, PT, R20, R15, RZ ;  /* 0x0000000f140f7210 */ /* 0x000fe20007ffe0ff */
[----:B-1----:R-:W-:-:S04]  /*1ef0*/  FFMA R27, R18, R29, 1 ;  /* 0x3f800000121b7423 */ /* 0x002fc8000000001d */
        /* <DEDUP_REMOVED lines=8> */
[----:B------:R-:W-:-:S05]  /*1f80*/  IADD3 R16, PT, PT, R16, R15, RZ ;  /* 0x0000000f10107210 */ /* 0x000fca0007ffe0ff */
[----:B------:R-:W-:-:S05]  /*1f90*/  VIADD R20, R16, 0xffffffff ;  /* 0xffffffff10147836 */ /* 0x000fca0000000000 */
        /* <DEDUP_REMOVED lines=10> */
[C---:B------:R-:W-:Y:S02]  /*2040*/  IADD3 R23, PT, PT, R16.reuse, 0x20, RZ ;  /* 0x0000002010177810 */ /* 0x040fe40007ffe0ff */
[C---:B------:R-:W-:Y:S02]  /*2050*/  ISETP.NE.AND P3, PT, R16.reuse, RZ, PT ;  /* 0x000000ff1000720c */ /* 0x040fe40003f65270 */
[----:B------:R-:W-:Y:S01]  /*2060*/  LOP3.LUT R20, R15, 0x7fffff, RZ, 0xc0, !PT ;  /* 0x007fffff0f147812 */ /* 0x000fe200078ec0ff */
[CCC-:B------:R-:W-:Y:S01]  /*2070*/  FFMA.RP R15, R27.reuse, R29.reuse, R18.reuse ;  /* 0x0000001d1b0f7223 */ /* 0x1c0fe20000008012 */
[----:B------:R-:W-:Y:S01]  /*2080*/  FFMA.RM R18, R27, R29, R18 ;  /* 0x0000001d1b127223 */ /* 0x000fe20000004012 */
[----:B------:R-:W-:Y:S02]  /*2090*/  ISETP.NE.AND P1, PT, R16, RZ, PT ;  /* 0x000000ff1000720c */ /* 0x000fe40003f25270 */
        /* <DEDUP_REMOVED lines=15> */
.L_x_61:
[----:B------:R-:W-:-:S04]  /*2190*/  LOP3.LUT R14, R14, 0x80000000, RZ, 0xc0, !PT ;  /* 0x800000000e0e7812 */ /* 0x000fc800078ec0ff */
[----:B------:R-:W-:Y:S01]  /*21a0*/  LOP3.LUT R14, R14, 0x7f800000, RZ, 0xfc, !PT ;  /* 0x7f8000000e0e7812 */ /* 0x000fe200078efcff */
[----:B------:R-:W-:Y:S06]  /*21b0*/  BRA `(.L_x_62) ;  /* 0x0000000000287947 */ /* 0x000fec0003800000 */
.L_x_60:
[----:B------:R-:W-:Y:S01]  /*21c0*/  LEA R14, R15, R14, 0x17 ;  /* 0x0000000e0f0e7211 */ /* 0x000fe200078eb8ff */
[----:B------:R-:W-:Y:S06]  /*21d0*/  BRA `(.L_x_62) ;  /* 0x0000000000207947 */ /* 0x000fec0003800000 */
.L_x_59:
[----:B------:R-:W-:-:S04]  /*21e0*/  LOP3.LUT R14, R27, 0x80000000, R14, 0x48, !PT ;  /* 0x800000001b0e7812 */ /* 0x000fc800078e480e */
[----:B------:R-:W-:Y:S01]  /*21f0*/  LOP3.LUT R14, R14, 0x7f800000, RZ, 0xfc, !PT ;  /* 0x7f8000000e0e7812 */ /* 0x000fe200078efcff */
[----:B------:R-:W-:Y:S06]  /*2200*/  BRA `(.L_x_62) ;  /* 0x0000000000147947 */ /* 0x000fec0003800000 */
.L_x_58:
[----:B------:R-:W-:Y:S01]  /*2210*/  LOP3.LUT R14, R27, 0x80000000, R14, 0x48, !PT ;  /* 0x800000001b0e7812 */ /* 0x000fe200078e480e */
[----:B------:R-:W-:Y:S06]  /*2220*/  BRA `(.L_x_62) ;  /* 0x00000000000c7947 */ /* 0x000fec0003800000 */
.L_x_57:
[----:B------:R-:W0:Y:S01]  /*2230*/  MUFU.RSQ R14, -QNAN ;  /* 0xffc00000000e7908 */ /* 0x000e220000001400 */
[----:B------:R-:W-:Y:S05]  /*2240*/  BRA `(.L_x_62) ;  /* 0x0000000000047947 */ /* 0x000fea0003800000 */
.L_x_56:
[----:B------:R-:W-:-:S07]  /*2250*/  FADD.FTZ R14, R14, R7 ;  /* 0x000000070e0e7221 */ /* 0x000fce0000010000 */
.L_x_62:
[----:B------:R-:W-:Y:S01]  /*2260*/  HFMA2 R15, -RZ, RZ, 0, 0 ;  /* 0x00000000ff0f7431 */ /* 0x000fe200000001ff */
[----:B0-----:R-:W-:Y:S02]  /*2270*/  MOV R27, R14 ;  /* 0x0000000e001b7202 */ /* 0x001fe40000000f00 */
[----:B------:R-:W-:-:S04]  /*2280*/  MOV R14, R17 ;  /* 0x00000011000e7202 */ /* 0x000fc80000000f00 */
[----:B------:R-:W-:Y:S05]  /*2290*/  RET.REL.NODEC R14 `(tilson_batch_f32) ;  /* 0xffffffdc0e587950 */ /* 0x000fea0003c3ffff */
.L_x_63:
        /* <DEDUP_REMOVED lines=14> */
.L_x_65:


//--------------------- .nv.shared.reserved.0     --------------------------
	.section	.nv.shared.reserved.0,"aw",@nobits
	.weak		__nv_reservedSMEM_offset_0_alias
	.size		__nv_reservedSMEM_offset_0_alias, 0, 64
	.other		__nv_reservedSMEM_offset_0_alias,@"STO_CUDA_RESERVED_SHARED STV_DEFAULT"
__nv_reservedSMEM_offset_0_alias:
	.zero		0
	.zero		64


//--------------------- .nv.constant0.tilson_many_series_one_param_f32 --------------------------
	.section	.nv.constant0.tilson_many_series_one_param_f32,"a",@progbits
	.sectionflags	@""
	.align	4
.nv.constant0.tilson_many_series_one_param_f32:
	.zero		960


//--------------------- .nv.constant0.tilson_batch_f32 --------------------------
	.section	.nv.constant0.tilson_batch_f32,"a",@progbits
	.sectionflags	@""
	.align	4
.nv.constant0.tilson_batch_f32:
	.zero		984


//--------------------- SYMBOLS --------------------------

	.type		.nv.reservedSmem.offset0,@object
	.size		.nv.reservedSmem.offset0,0x4
